	.target	sm_90a

	.elftype	@"ET_EXEC"


//--------------------- .note.nv.tkinfo           --------------------------
	.section	.note.nv.tkinfo,"",@"SHT_NOTE"
	.sectionflags	@"SHF_NOTE_NV_TKINFO"
	.tkinfo
        /*0018*/ 	.word	0x00000002
        /*0030*/ 	.string	""
        /*0030*/ 	.string	"ptxas"
        /*0030*/ 	.string	"Cuda compilation tools, release 13.0, V13.0.88"
        /*0030*/ 	.string	"Build cuda_13.0.r13.0/compiler.36424714_0"
        /*0030*/ 	.string	"-arch sm_90a -m 64 "



//--------------------- .note.nv.cuinfo           --------------------------
	.section	.note.nv.cuinfo,"",@"SHT_NOTE"
	.sectionflags	@"SHF_NOTE_NV_CUINFO"
        /*0018*/ 	.short	0x0002
        /*001a*/ 	.short	0x005a
        /*001c*/ 	.short	0x0082
	.zero		2


//--------------------- .nv.info                  --------------------------
	.section	.nv.info,"",@"SHT_CUDA_INFO"
	.align	4


	//----- nvinfo : EIATTR_REGCOUNT
	.align		4
        /*0000*/ 	.byte	0x04, 0x2f
        /*0002*/ 	.short	(.L_15 - .L_14)
	.align		4
.L_14:
        /*0004*/ 	.word	index@(_ZN7cutlass13device_kernelINS_4gemm6kernel13GemmUniversalIN4cute5tupleIJiiiiEEENS1_10collective13CollectiveMmaINS1_34MainloopSm90TmaGmmaWarpSpecializedILi4ENS5_IJNS4_1CILi2EEESB_NSA_ILi1EEEEEENS1_35KernelTmaWarpSpecializedCooperativeEEENS5_IJNSA_ILi256EEENSA_ILi128EEENSA_ILi32EEEEEENS_10tfloat32_tENS5_IJlSC_lEEESK_SL_NS4_8TiledMMAINS4_8MMA_AtomIJNS4_4SM904GMMA30MMA_64x128x8_F32TF32TF32_SS_TNILNSP_7ScaleInE1ELSR_1EEEEEENS4_6LayoutINS5_IJSB_SC_SC_EEENS5_IJSC_NSA_ILi0EEESW_EEEEENS5_IJNS4_10UnderscoreESZ_SZ_EEEEENS4_23SM90_TMA_LOAD_MULTICASTENS4_14ComposedLayoutINS4_7SwizzleILi3ELi4ELi3EEENS4_18smem_ptr_flag_bitsILi32EEENSU_INS5_IJNSA_ILi8EEESI_EEENS5_IJSI_SC_EEEEEEEvNS4_8identityES12_S1C_vS1D_EENS_8epilogue10collective6detail29Sm90TmaWarpSpecializedAdapterINS1G_15DefaultEpilogueISK_SL_SL_NS1F_6thread17LinearCombinationISK_Li1EffLNS1K_9ScaleType4KindE0ELNS_15FloatRoundStyleE2ESK_EENS1_15EpilogueDefaultEEEEEvvEEEEvNT_6ParamsE)
        /*0008*/ 	.word	0x000000a8


	//----- nvinfo : EIATTR_FRAME_SIZE
	.align		4
.L_15:
        /*000c*/ 	.byte	0x04, 0x11
        /*000e*/ 	.short	(.L_17 - .L_16)
	.align		4
.L_16:
        /*0010*/ 	.word	index@(_ZN7cutlass13device_kernelINS_4gemm6kernel13GemmUniversalIN4cute5tupleIJiiiiEEENS1_10collective13CollectiveMmaINS1_34MainloopSm90TmaGmmaWarpSpecializedILi4ENS5_IJNS4_1CILi2EEESB_NSA_ILi1EEEEEENS1_35KernelTmaWarpSpecializedCooperativeEEENS5_IJNSA_ILi256EEENSA_ILi128EEENSA_ILi32EEEEEENS_10tfloat32_tENS5_IJlSC_lEEESK_SL_NS4_8TiledMMAINS4_8MMA_AtomIJNS4_4SM904GMMA30MMA_64x128x8_F32TF32TF32_SS_TNILNSP_7ScaleInE1ELSR_1EEEEEENS4_6LayoutINS5_IJSB_SC_SC_EEENS5_IJSC_NSA_ILi0EEESW_EEEEENS5_IJNS4_10UnderscoreESZ_SZ_EEEEENS4_23SM90_TMA_LOAD_MULTICASTENS4_14ComposedLayoutINS4_7SwizzleILi3ELi4ELi3EEENS4_18smem_ptr_flag_bitsILi32EEENSU_INS5_IJNSA_ILi8EEESI_EEENS5_IJSI_SC_EEEEEEEvNS4_8identityES12_S1C_vS1D_EENS_8epilogue10collective6detail29Sm90TmaWarpSpecializedAdapterINS1G_15DefaultEpilogueISK_SL_SL_NS1F_6thread17LinearCombinationISK_Li1EffLNS1K_9ScaleType4KindE0ELNS_15FloatRoundStyleE2ESK_EENS1_15EpilogueDefaultEEEEEvvEEEEvNT_6ParamsE)
        /*0014*/ 	.word	0x00000000


	//----- nvinfo : EIATTR_MIN_STACK_SIZE
	.align		4
.L_17:
        /*0018*/ 	.byte	0x04, 0x12
        /*001a*/ 	.short	(.L_19 - .L_18)
	.align		4
.L_18:
        /*001c*/ 	.word	index@(_ZN7cutlass13device_kernelINS_4gemm6kernel13GemmUniversalIN4cute5tupleIJiiiiEEENS1_10collective13CollectiveMmaINS1_34MainloopSm90TmaGmmaWarpSpecializedILi4ENS5_IJNS4_1CILi2EEESB_NSA_ILi1EEEEEENS1_35KernelTmaWarpSpecializedCooperativeEEENS5_IJNSA_ILi256EEENSA_ILi128EEENSA_ILi32EEEEEENS_10tfloat32_tENS5_IJlSC_lEEESK_SL_NS4_8TiledMMAINS4_8MMA_AtomIJNS4_4SM904GMMA30MMA_64x128x8_F32TF32TF32_SS_TNILNSP_7ScaleInE1ELSR_1EEEEEENS4_6LayoutINS5_IJSB_SC_SC_EEENS5_IJSC_NSA_ILi0EEESW_EEEEENS5_IJNS4_10UnderscoreESZ_SZ_EEEEENS4_23SM90_TMA_LOAD_MULTICASTENS4_14ComposedLayoutINS4_7SwizzleILi3ELi4ELi3EEENS4_18smem_ptr_flag_bitsILi32EEENSU_INS5_IJNSA_ILi8EEESI_EEENS5_IJSI_SC_EEEEEEEvNS4_8identityES12_S1C_vS1D_EENS_8epilogue10collective6detail29Sm90TmaWarpSpecializedAdapterINS1G_15DefaultEpilogueISK_SL_SL_NS1F_6thread17LinearCombinationISK_Li1EffLNS1K_9ScaleType4KindE0ELNS_15FloatRoundStyleE2ESK_EENS1_15EpilogueDefaultEEEEEvvEEEEvNT_6ParamsE)
        /*0020*/ 	.word	0x00000000
.L_19:


//--------------------- .nv.compat                --------------------------
	.section	.nv.compat,"",@"SHT_CUDA_COMPAT_INFO"
	.align	4
        /*0000*/ 	.byte	0x02, 0x09, 0x01, 0x00, 0x02, 0x02, 0x04, 0x00, 0x02, 0x05, 0x05, 0x00, 0x03, 0x07, 0x01, 0x01
        /*0010*/ 	.byte	0x02, 0x03, 0x01, 0x00, 0x02, 0x06, 0x01, 0x00, 0x04, 0x0b, 0x08, 0x00, 0x00, 0x00, 0x00, 0x00
        /*0020*/ 	.byte	0x00, 0x00, 0x00, 0x00


//--------------------- .nv.info._ZN7cutlass13device_kernelINS_4gemm6kernel13GemmUniversalIN4cute5tupleIJiiiiEEENS1_10collective13CollectiveMmaINS1_34MainloopSm90TmaGmmaWarpSpecializedILi4ENS5_IJNS4_1CILi2EEESB_NSA_ILi1EEEEEENS1_35KernelTmaWarpSpecializedCooperativeEEENS5_IJNSA_ILi256EEENSA_ILi128EEENSA_ILi32EEEEEENS_10tfloat32_tENS5_IJlSC_lEEESK_SL_NS4_8TiledMMAINS4_8MMA_AtomIJNS4_4SM904GMMA30MMA_64x128x8_F32TF32TF32_SS_TNILNSP_7ScaleInE1ELSR_1EEEEEENS4_6LayoutINS5_IJSB_SC_SC_EEENS5_IJSC_NSA_ILi0EEESW_EEEEENS5_IJNS4_10UnderscoreESZ_SZ_EEEEENS4_23SM90_TMA_LOAD_MULTICASTENS4_14ComposedLayoutINS4_7SwizzleILi3ELi4ELi3EEENS4_18smem_ptr_flag_bitsILi32EEENSU_INS5_IJNSA_ILi8EEESI_EEENS5_IJSI_SC_EEEEEEEvNS4_8identityES12_S1C_vS1D_EENS_8epilogue10collective6detail29Sm90TmaWarpSpecializedAdapterINS1G_15DefaultEpilogueISK_SL_SL_NS1F_6thread17LinearCombinationISK_Li1EffLNS1K_9ScaleType4KindE0ELNS_15FloatRoundStyleE2ESK_EENS1_15EpilogueDefaultEEEEEvvEEEEvNT_6ParamsE --------------------------
	.section	.nv.info._ZN7cutlass13device_kernelINS_4gemm6kernel13GemmUniversalIN4cute5tupleIJiiiiEEENS1_10collective13CollectiveMmaINS1_34MainloopSm90TmaGmmaWarpSpecializedILi4ENS5_IJNS4_1CILi2EEESB_NSA_ILi1EEEEEENS1_35KernelTmaWarpSpecializedCooperativeEEENS5_IJNSA_ILi256EEENSA_ILi128EEENSA_ILi32EEEEEENS_10tfloat32_tENS5_IJlSC_lEEESK_SL_NS4_8TiledMMAINS4_8MMA_AtomIJNS4_4SM904GMMA30MMA_64x128x8_F32TF32TF32_SS_TNILNSP_7ScaleInE1ELSR_1EEEEEENS4_6LayoutINS5_IJSB_SC_SC_EEENS5_IJSC_NSA_ILi0EEESW_EEEEENS5_IJNS4_10UnderscoreESZ_SZ_EEEEENS4_23SM90_TMA_LOAD_MULTICASTENS4_14ComposedLayoutINS4_7SwizzleILi3ELi4ELi3EEENS4_18smem_ptr_flag_bitsILi32EEENSU_INS5_IJNSA_ILi8EEESI_EEENS5_IJSI_SC_EEEEEEEvNS4_8identityES12_S1C_vS1D_EENS_8epilogue10collective6detail29Sm90TmaWarpSpecializedAdapterINS1G_15DefaultEpilogueISK_SL_SL_NS1F_6thread17LinearCombinationISK_Li1EffLNS1K_9ScaleType4KindE0ELNS_15FloatRoundStyleE2ESK_EENS1_15EpilogueDefaultEEEEEvvEEEEvNT_6ParamsE,"",@"SHT_CUDA_INFO"
	.sectionflags	@""
	.align	4


	//----- nvinfo : EIATTR_CUDA_API_VERSION
	.align		4
        /*0000*/ 	.byte	0x04, 0x37
        /*0002*/ 	.short	(.L_21 - .L_20)
.L_20:
        /*0004*/ 	.word	0x00000082


	//----- nvinfo : EIATTR_KPARAM_INFO
	.align		4
.L_21:
        /*0008*/ 	.byte	0x04, 0x17
        /*000a*/ 	.short	(.L_23 - .L_22)
.L_22:
        /*000c*/ 	.word	0x00000000
        /*0010*/ 	.short	0x0000
        /*0012*/ 	.short	0x0070
        /*0014*/ 	.byte	0x00, 0xf0, 0x01, 0x10


	//----- nvinfo : EIATTR_SPARSE_MMA_MASK
	.align		4
.L_23:
        /*0018*/ 	.byte	0x03, 0x50
        /*001a*/ 	.short	0x0000


	//----- nvinfo : EIATTR_MAXREG_COUNT
	.align		4
        /*001c*/ 	.byte	0x03, 0x1b
        /*001e*/ 	.short	0x00a8


	//----- nvinfo : EIATTR_NUM_BARRIERS
	.align		4
        /*0020*/ 	.byte	0x02, 0x4c
        /*0022*/ 	.byte	0x01
	.zero		1


	//----- nvinfo : EIATTR_EXTERNS
	.align		4
        /*0024*/ 	.byte	0x04, 0x0f
        /*0026*/ 	.short	(.L_25 - .L_24)


	//   ....[0]....
	.align		4
.L_24:
        /*0028*/ 	.word	index@(__assertfail)


	//----- nvinfo : EIATTR_MERCURY_ISA_VERSION
	.align		4
.L_25:
        /*002c*/ 	.byte	0x03, 0x5f
        /*002e*/ 	.short	0x0101


	//----- nvinfo : EIATTR_INT_WARP_WIDE_INSTR_OFFSETS
	.align		4
        /*0030*/ 	.byte	0x04, 0x31
        /*0032*/ 	.short	(.L_27 - .L_26)


	//   ....[0]....
.L_26:
        /*0034*/ 	.word	0x00000480


	//   ....[1]....
        /*0038*/ 	.word	0x000004b0


	//   ....[2]....
        /*003c*/ 	.word	0x00000670


	//   ....[3]....
        /*0040*/ 	.word	0x00001f50


	//----- nvinfo : EIATTR_COOP_GROUP_MASK_REGIDS
	.align		4
.L_27:
        /*0044*/ 	.byte	0x04, 0x29
        /*0046*/ 	.short	(.L_29 - .L_28)


	//   ....[0]....
.L_28:
        /*0048*/ 	.word	0xffffffff


	//   ....[1]....
        /*004c*/ 	.word	0xffffffff


	//   ....[2]....
        /*0050*/ 	.word	0xffffffff


	//   ....[3]....
        /*0054*/ 	.word	0xffffffff


	//   ....[4]....
        /*0058*/ 	.word	0xffffffff


	//   ....[5]....
        /*005c*/ 	.word	0xffffffff


	//----- nvinfo : EIATTR_COOP_GROUP_INSTR_OFFSETS
	.align		4
.L_29:
        /*0060*/ 	.byte	0x04, 0x28
        /*0062*/ 	.short	(.L_31 - .L_30)


	//   ....[0]....
.L_30:
        /*0064*/ 	.word	0x00000060


	//   ....[1]....
        /*0068*/ 	.word	0x00000070


	//   ....[2]....
        /*006c*/ 	.word	0x00000130


	//   ....[3]....
        /*0070*/ 	.word	0x000002d0


	//   ....[4]....
        /*0074*/ 	.word	0x000007f0


	//   ....[5]....
        /*0078*/ 	.word	0x00001240


	//----- nvinfo : EIATTR_REG_RECONFIG
	.align		4
.L_31:
        /*007c*/ 	.byte	0x01, 0x54
	.zero		2


	//----- nvinfo : EIATTR_SYSCALL_OFFSETS
	.align		4
        /*0080*/ 	.byte	0x04, 0x46
        /*0082*/ 	.short	(.L_33 - .L_32)


	//   ....[0]....
.L_32:
        /*0084*/ 	.word	0x00001400


	//----- nvinfo : EIATTR_MBARRIER_INSTR_OFFSETS
	.align		4
.L_33:
        /*0088*/ 	.byte	0x04, 0x39
        /*008a*/ 	.short	(.L_35 - .L_34)


	//   ....[0]....
.L_34:
        /*008c*/ 	.word	0x00000230
        /*0090*/ 	.word	0x000000ff
        /*0094*/ 	.word	0x00000000
        /*0098*/ 	.short	0x0100
        /*009a*/ 	.byte	0x08
	.zero		1


	//   ....[1]....
        /*009c*/ 	.word	0x00000240
        /*00a0*/ 	.word	0x000000ff
        /*00a4*/ 	.word	0x00000020
        /*00a8*/ 	.short	0x0100
        /*00aa*/ 	.byte	0x08
	.zero		1


	//   ....[2]....
        /*00ac*/ 	.word	0x00000250
        /*00b0*/ 	.word	0x000000ff
        /*00b4*/ 	.word	0x00000008
        /*00b8*/ 	.short	0x0100
        /*00ba*/ 	.byte	0x08
	.zero		1


	//   ....[3]....
        /*00bc*/ 	.word	0x00000260
        /*00c0*/ 	.word	0x000000ff
        /*00c4*/ 	.word	0x00000028
        /*00c8*/ 	.short	0x0100
        /*00ca*/ 	.byte	0x08
	.zero		1


	//   ....[4]....
        /*00cc*/ 	.word	0x00000270
        /*00d0*/ 	.word	0x000000ff
        /*00d4*/ 	.word	0x00000010
        /*00d8*/ 	.short	0x0100
        /*00da*/ 	.byte	0x08
	.zero		1


	//   ....[5]....
        /*00dc*/ 	.word	0x00000280
        /*00e0*/ 	.word	0x000000ff
        /*00e4*/ 	.word	0x00000030
        /*00e8*/ 	.short	0x0100
        /*00ea*/ 	.byte	0x08
	.zero		1


	//   ....[6]....
        /*00ec*/ 	.word	0x00000290
        /*00f0*/ 	.word	0x000000ff
        /*00f4*/ 	.word	0x00000018
        /*00f8*/ 	.short	0x0100
        /*00fa*/ 	.byte	0x08
	.zero		1


	//   ....[7]....
        /*00fc*/ 	.word	0x000002a0
        /*0100*/ 	.word	0x000000ff
        /*0104*/ 	.word	0x00000038
        /*0108*/ 	.short	0x0100
        /*010a*/ 	.byte	0x08
	.zero		1


	//   ....[8]....
        /*010c*/ 	.word	0x000006f0
        /*0110*/ 	.word	0x000000ff
        /*0114*/ 	.word	0x00000050
        /*0118*/ 	.short	0x0100
        /*011a*/ 	.byte	0x06
	.zero		1


	//   ....[9]....
        /*011c*/ 	.word	0x00000780
        /*0120*/ 	.word	0x000000ff
        /*0124*/ 	.word	0x00000058
        /*0128*/ 	.short	0x0100
        /*012a*/ 	.byte	0x06
	.zero		1


	//   ....[10]....
        /*012c*/ 	.word	0x000014c0
        /*0130*/ 	.word	0x00000003
        /*0134*/ 	.word	0x00000000
        /*0138*/ 	.short	0x010a
        /*013a*/ 	.byte	0x3f
	.zero		1


	//   ....[11]....
        /*013c*/ 	.word	0x00001500
        /*0140*/ 	.word	0x00000003
        /*0144*/ 	.word	0x00000000
        /*0148*/ 	.short	0x010a
        /*014a*/ 	.byte	0x3f
	.zero		1


	//   ....[12]....
        /*014c*/ 	.word	0x00001a10
        /*0150*/ 	.word	0x00000005
        /*0154*/ 	.word	0x00000000
        /*0158*/ 	.short	0x010a
        /*015a*/ 	.byte	0x3f
	.zero		1


	//   ....[13]....
        /*015c*/ 	.word	0x00001a50
        /*0160*/ 	.word	0x00000005
        /*0164*/ 	.word	0x00000000
        /*0168*/ 	.short	0x010a
        /*016a*/ 	.byte	0x3f
	.zero		1


	//   ....[14]....
        /*016c*/ 	.word	0x00001df0
        /*0170*/ 	.word	0x00000005
        /*0174*/ 	.word	0x00000000
        /*0178*/ 	.short	0x0101
        /*017a*/ 	.byte	0x3f
	.zero		1


	//   ....[15]....
        /*017c*/ 	.word	0x00001fd0
        /*0180*/ 	.word	0x00000003
        /*0184*/ 	.word	0x00000000
        /*0188*/ 	.short	0x0101
        /*018a*/ 	.byte	0x3f
	.zero		1


	//   ....[16]....
        /*018c*/ 	.word	0x0000b4c0
        /*0190*/ 	.word	0x00000016
        /*0194*/ 	.word	0x00000020
        /*0198*/ 	.short	0x010a
        /*019a*/ 	.byte	0x3f
	.zero		1


	//   ....[17]....
        /*019c*/ 	.word	0x0000b8a0
        /*01a0*/ 	.word	0x00000004
        /*01a4*/ 	.word	0x00000058
        /*01a8*/ 	.short	0x0101
        /*01aa*/ 	.byte	0x3f
	.zero		1


	//   ....[18]....
        /*01ac*/ 	.word	0x0000bfb0
        /*01b0*/ 	.word	0x00000005
        /*01b4*/ 	.word	0x00000000
        /*01b8*/ 	.short	0x010a
        /*01ba*/ 	.byte	0x3f
	.zero		1


	//   ....[19]....
        /*01bc*/ 	.word	0x0000c030
        /*01c0*/ 	.word	0x00000007
        /*01c4*/ 	.word	0x00000000
        /*01c8*/ 	.short	0x010a
        /*01ca*/ 	.byte	0x3f
	.zero		1


	//   ....[20]....
        /*01cc*/ 	.word	0x0000c0c0
        /*01d0*/ 	.word	0x00000006
        /*01d4*/ 	.word	0x00000000
        /*01d8*/ 	.short	0x010a
        /*01da*/ 	.byte	0x3f
	.zero		1


	//   ....[21]....
        /*01dc*/ 	.word	0x0000c150
        /*01e0*/ 	.word	0x00000003
        /*01e4*/ 	.word	0x00000000
        /*01e8*/ 	.short	0x010a
        /*01ea*/ 	.byte	0x3f
	.zero		1


	//   ....[22]....
        /*01ec*/ 	.word	0x0000c1b0
        /*01f0*/ 	.word	0x00000003
        /*01f4*/ 	.word	0x00000000
        /*01f8*/ 	.short	0x010a
        /*01fa*/ 	.byte	0x3f
	.zero		1


	//   ....[23]....
        /*01fc*/ 	.word	0x0000c200
        /*0200*/ 	.word	0x00000005
        /*0204*/ 	.word	0x00000000
        /*0208*/ 	.short	0x010a
        /*020a*/ 	.byte	0x3f
	.zero		1


	//   ....[24]....
        /*020c*/ 	.word	0x0000c2d0
        /*0210*/ 	.word	0x00000016
        /*0214*/ 	.word	0x00000020
        /*0218*/ 	.short	0x010a
        /*021a*/ 	.byte	0x3f
	.zero		1


	//   ....[25]....
        /*021c*/ 	.word	0x0000c3a0
        /*0220*/ 	.word	0x00000005
        /*0224*/ 	.word	0x00000000
        /*0228*/ 	.short	0x010a
        /*022a*/ 	.byte	0x3f
	.zero		1


	//   ....[26]....
        /*022c*/ 	.word	0x0000c3f0
        /*0230*/ 	.word	0x00000007
        /*0234*/ 	.word	0x00000000
        /*0238*/ 	.short	0x010a
        /*023a*/ 	.byte	0x3f
	.zero		1


	//   ....[27]....
        /*023c*/ 	.word	0x0000c440
        /*0240*/ 	.word	0x00000006
        /*0244*/ 	.word	0x00000000
        /*0248*/ 	.short	0x010a
        /*024a*/ 	.byte	0x3f
	.zero		1


	//----- nvinfo : EIATTR_NUM_MBARRIERS
	.align		4
.L_35:
        /*024c*/ 	.byte	0x03, 0x38
        /*024e*/ 	.short	0x000a


	//----- nvinfo : EIATTR_EXIT_INSTR_OFFSETS
	.align		4
        /*0250*/ 	.byte	0x04, 0x1c
        /*0252*/ 	.short	(.L_37 - .L_36)


	//   ....[0]....
.L_36:
        /*0254*/ 	.word	0x00000950


	//   ....[1]....
        /*0258*/ 	.word	0x00001170


	//   ....[2]....
        /*025c*/ 	.word	0x0000aaf0


	//   ....[3]....
        /*0260*/ 	.word	0x0000b050


	//   ....[4]....
        /*0264*/ 	.word	0x0000c1a0


	//----- nvinfo : EIATTR_MAX_THREADS
	.align		4
.L_37:
        /*0268*/ 	.byte	0x04, 0x05
        /*026a*/ 	.short	(.L_39 - .L_38)
.L_38:
        /*026c*/ 	.word	0x00000180
        /*0270*/ 	.word	0x00000001
        /*0274*/ 	.word	0x00000001


	//----- nvinfo : EIATTR_CRS_STACK_SIZE
	.align		4
.L_39:
        /*0278*/ 	.byte	0x04, 0x1e
        /*027a*/ 	.short	(.L_41 - .L_40)
.L_40:
        /*027c*/ 	.word	0x00000000


	//----- nvinfo : EIATTR_CBANK_PARAM_SIZE
	.align		4
.L_41:
        /*0280*/ 	.byte	0x03, 0x19
        /*0282*/ 	.short	0x0470


	//----- nvinfo : EIATTR_PARAM_CBANK
	.align		4
        /*0284*/ 	.byte	0x04, 0x0a
        /*0286*/ 	.short	(.L_43 - .L_42)
	.align		4
.L_42:
        /*0288*/ 	.word	index@(.nv.constant0._ZN7cutlass13device_kernelINS_4gemm6kernel13GemmUniversalIN4cute5tupleIJiiiiEEENS1_10collective13CollectiveMmaINS1_34MainloopSm90TmaGmmaWarpSpecializedILi4ENS5_IJNS4_1CILi2EEESB_NSA_ILi1EEEEEENS1_35KernelTmaWarpSpecializedCooperativeEEENS5_IJNSA_ILi256EEENSA_ILi128EEENSA_ILi32EEEEEENS_10tfloat32_tENS5_IJlSC_lEEESK_SL_NS4_8TiledMMAINS4_8MMA_AtomIJNS4_4SM904GMMA30MMA_64x128x8_F32TF32TF32_SS_TNILNSP_7ScaleInE1ELSR_1EEEEEENS4_6LayoutINS5_IJSB_SC_SC_EEENS5_IJSC_NSA_ILi0EEESW_EEEEENS5_IJNS4_10UnderscoreESZ_SZ_EEEEENS4_23SM90_TMA_LOAD_MULTICASTENS4_14ComposedLayoutINS4_7SwizzleILi3ELi4ELi3EEENS4_18smem_ptr_flag_bitsILi32EEENSU_INS5_IJNSA_ILi8EEESI_EEENS5_IJSI_SC_EEEEEEEvNS4_8identityES12_S1C_vS1D_EENS_8epilogue10collective6detail29Sm90TmaWarpSpecializedAdapterINS1G_15DefaultEpilogueISK_SL_SL_NS1F_6thread17LinearCombinationISK_Li1EffLNS1K_9ScaleType4KindE0ELNS_15FloatRoundStyleE2ESK_EENS1_15EpilogueDefaultEEEEEvvEEEEvNT_6ParamsE)
        /*028c*/ 	.short	0x0210
        /*028e*/ 	.short	0x0470


	//----- nvinfo : EIATTR_SW_WAR
	.align		4
.L_43:
        /*0290*/ 	.byte	0x04, 0x36
        /*0292*/ 	.short	(.L_45 - .L_44)
.L_44:
        /*0294*/ 	.word	0x00000008
.L_45:


//--------------------- .nv.callgraph             --------------------------
	.section	.nv.callgraph,"",@"SHT_CUDA_CALLGRAPH"
	.align	4
	.sectionentsize	8
	.align		4
        /*0000*/ 	.word	0x00000000
	.align		4
        /*0004*/ 	.word	0xffffffff
	.align		4
        /*0008*/ 	.word	index@(_ZN7cutlass13device_kernelINS_4gemm6kernel13GemmUniversalIN4cute5tupleIJiiiiEEENS1_10collective13CollectiveMmaINS1_34MainloopSm90TmaGmmaWarpSpecializedILi4ENS5_IJNS4_1CILi2EEESB_NSA_ILi1EEEEEENS1_35KernelTmaWarpSpecializedCooperativeEEENS5_IJNSA_ILi256EEENSA_ILi128EEENSA_ILi32EEEEEENS_10tfloat32_tENS5_IJlSC_lEEESK_SL_NS4_8TiledMMAINS4_8MMA_AtomIJNS4_4SM904GMMA30MMA_64x128x8_F32TF32TF32_SS_TNILNSP_7ScaleInE1ELSR_1EEEEEENS4_6LayoutINS5_IJSB_SC_SC_EEENS5_IJSC_NSA_ILi0EEESW_EEEEENS5_IJNS4_10UnderscoreESZ_SZ_EEEEENS4_23SM90_TMA_LOAD_MULTICASTENS4_14ComposedLayoutINS4_7SwizzleILi3ELi4ELi3EEENS4_18smem_ptr_flag_bitsILi32EEENSU_INS5_IJNSA_ILi8EEESI_EEENS5_IJSI_SC_EEEEEEEvNS4_8identityES12_S1C_vS1D_EENS_8epilogue10collective6detail29Sm90TmaWarpSpecializedAdapterINS1G_15DefaultEpilogueISK_SL_SL_NS1F_6thread17LinearCombinationISK_Li1EffLNS1K_9ScaleType4KindE0ELNS_15FloatRoundStyleE2ESK_EENS1_15EpilogueDefaultEEEEEvvEEEEvNT_6ParamsE)
	.align		4
        /*000c*/ 	.word	index@(__assertfail)
	.align		4
        /*0010*/ 	.word	0x00000000
	.align		4
        /*0014*/ 	.word	0xfffffffe
	.align		4
        /*0018*/ 	.word	0x00000000
	.align		4
        /*001c*/ 	.word	0xfffffffd
	.align		4
        /*0020*/ 	.word	0x00000000
	.align		4
        /*0024*/ 	.word	0xfffffffc


//--------------------- .nv.constant4             --------------------------
	.section	.nv.constant4,"a",@progbits
	.align	8
	.align		8
.nv.constant4:
        /*0000*/ 	.dword	__assertfail
	.align		8
        /*0008*/ 	.dword	__unnamed_1
	.align		8
        /*0010*/ 	.dword	_ZN40_INTERNAL_01c13770_4_k_cu_6804316d_293154cuda3std3__45__cpo5beginE
	.align		8
        /*0018*/ 	.dword	_ZN40_INTERNAL_01c13770_4_k_cu_6804316d_293154cuda3std3__45__cpo3endE
	.align		8
        /*0020*/ 	.dword	_ZN40_INTERNAL_01c13770_4_k_cu_6804316d_293154cuda3std3__45__cpo6cbeginE
	.align		8
        /*0028*/ 	.dword	_ZN40_INTERNAL_01c13770_4_k_cu_6804316d_293154cuda3std3__45__cpo4cendE
	.align		8
        /*0030*/ 	.dword	_ZN40_INTERNAL_01c13770_4_k_cu_6804316d_293154cuda3std3__442_GLOBAL__N__01c13770_4_k_cu_6804316d_293156ignoreE
	.align		8
        /*0038*/ 	.dword	_ZN40_INTERNAL_01c13770_4_k_cu_6804316d_293154cuda3std3__419piecewise_constructE
	.align		8
        /*0040*/ 	.dword	_ZN40_INTERNAL_01c13770_4_k_cu_6804316d_293154cuda3std3__48in_placeE
	.align		8
        /*0048*/ 	.dword	_ZN40_INTERNAL_01c13770_4_k_cu_6804316d_293154cuda3std6ranges3__45__cpo4swapE
	.align		8
        /*0050*/ 	.dword	_ZN40_INTERNAL_01c13770_4_k_cu_6804316d_293154cuda3std6ranges3__45__cpo9iter_moveE
	.align		8
        /*0058*/ 	.dword	_ZN40_INTERNAL_01c13770_4_k_cu_6804316d_293154cute7productE
	.align		8
        /*0060*/ 	.dword	_ZN40_INTERNAL_01c13770_4_k_cu_6804316d_293154cute1_E
	.align		8
        /*0068*/ 	.dword	$str$22
	.align		8
        /*0070*/ 	.dword	$str$23


//--------------------- .text._ZN7cutlass13device_kernelINS_4gemm6kernel13GemmUniversalIN4cute5tupleIJiiiiEEENS1_10collective13CollectiveMmaINS1_34MainloopSm90TmaGmmaWarpSpecializedILi4ENS5_IJNS4_1CILi2EEESB_NSA_ILi1EEEEEENS1_35KernelTmaWarpSpecializedCooperativeEEENS5_IJNSA_ILi256EEENSA_ILi128EEENSA_ILi32EEEEEENS_10tfloat32_tENS5_IJlSC_lEEESK_SL_NS4_8TiledMMAINS4_8MMA_AtomIJNS4_4SM904GMMA30MMA_64x128x8_F32TF32TF32_SS_TNILNSP_7ScaleInE1ELSR_1EEEEEENS4_6LayoutINS5_IJSB_SC_SC_EEENS5_IJSC_NSA_ILi0EEESW_EEEEENS5_IJNS4_10UnderscoreESZ_SZ_EEEEENS4_23SM90_TMA_LOAD_MULTICASTENS4_14ComposedLayoutINS4_7SwizzleILi3ELi4ELi3EEENS4_18smem_ptr_flag_bitsILi32EEENSU_INS5_IJNSA_ILi8EEESI_EEENS5_IJSI_SC_EEEEEEEvNS4_8identityES12_S1C_vS1D_EENS_8epilogue10collective6detail29Sm90TmaWarpSpecializedAdapterINS1G_15DefaultEpilogueISK_SL_SL_NS1F_6thread17LinearCombinationISK_Li1EffLNS1K_9ScaleType4KindE0ELNS_15FloatRoundStyleE2ESK_EENS1_15EpilogueDefaultEEEEEvvEEEEvNT_6ParamsE --------------------------
	.section	.text._ZN7cutlass13device_kernelINS_4gemm6kernel13GemmUniversalIN4cute5tupleIJiiiiEEENS1_10collective13CollectiveMmaINS1_34MainloopSm90TmaGmmaWarpSpecializedILi4ENS5_IJNS4_1CILi2EEESB_NSA_ILi1EEEEEENS1_35KernelTmaWarpSpecializedCooperativeEEENS5_IJNSA_ILi256EEENSA_ILi128EEENSA_ILi32EEEEEENS_10tfloat32_tENS5_IJlSC_lEEESK_SL_NS4_8TiledMMAINS4_8MMA_AtomIJNS4_4SM904GMMA30MMA_64x128x8_F32TF32TF32_SS_TNILNSP_7ScaleInE1ELSR_1EEEEEENS4_6LayoutINS5_IJSB_SC_SC_EEENS5_IJSC_NSA_ILi0EEESW_EEEEENS5_IJNS4_10UnderscoreESZ_SZ_EEEEENS4_23SM90_TMA_LOAD_MULTICASTENS4_14ComposedLayoutINS4_7SwizzleILi3ELi4ELi3EEENS4_18smem_ptr_flag_bitsILi32EEENSU_INS5_IJNSA_ILi8EEESI_EEENS5_IJSI_SC_EEEEEEEvNS4_8identityES12_S1C_vS1D_EENS_8epilogue10collective6detail29Sm90TmaWarpSpecializedAdapterINS1G_15DefaultEpilogueISK_SL_SL_NS1F_6thread17LinearCombinationISK_Li1EffLNS1K_9ScaleType4KindE0ELNS_15FloatRoundStyleE2ESK_EENS1_15EpilogueDefaultEEEEEvvEEEEvNT_6ParamsE,"ax",@progbits
	.align	128
.text._ZN7cutlass13device_kernelINS_4gemm6kernel13GemmUniversalIN4cute5tupleIJiiiiEEENS1_10collective13CollectiveMmaINS1_34MainloopSm90TmaGmmaWarpSpecializedILi4ENS5_IJNS4_1CILi2EEESB_NSA_ILi1EEEEEENS1_35KernelTmaWarpSpecializedCooperativeEEENS5_IJNSA_ILi256EEENSA_ILi128EEENSA_ILi32EEEEEENS_10tfloat32_tENS5_IJlSC_lEEESK_SL_NS4_8TiledMMAINS4_8MMA_AtomIJNS4_4SM904GMMA30MMA_64x128x8_F32TF32TF32_SS_TNILNSP_7ScaleInE1ELSR_1EEEEEENS4_6LayoutINS5_IJSB_SC_SC_EEENS5_IJSC_NSA_ILi0EEESW_EEEEENS5_IJNS4_10UnderscoreESZ_SZ_EEEEENS4_23SM90_TMA_LOAD_MULTICASTENS4_14ComposedLayoutINS4_7SwizzleILi3ELi4ELi3EEENS4_18smem_ptr_flag_bitsILi32EEENSU_INS5_IJNSA_ILi8EEESI_EEENS5_IJSI_SC_EEEEEEEvNS4_8identityES12_S1C_vS1D_EENS_8epilogue10collective6detail29Sm90TmaWarpSpecializedAdapterINS1G_15DefaultEpilogueISK_SL_SL_NS1F_6thread17LinearCombinationISK_Li1EffLNS1K_9ScaleType4KindE0ELNS_15FloatRoundStyleE2ESK_EENS1_15EpilogueDefaultEEEEEvvEEEEvNT_6ParamsE:
        .type           _ZN7cutlass13device_kernelINS_4gemm6kernel13GemmUniversalIN4cute5tupleIJiiiiEEENS1_10collective13CollectiveMmaINS1_34MainloopSm90TmaGmmaWarpSpecializedILi4ENS5_IJNS4_1CILi2EEESB_NSA_ILi1EEEEEENS1_35KernelTmaWarpSpecializedCooperativeEEENS5_IJNSA_ILi256EEENSA_ILi128EEENSA_ILi32EEEEEENS_10tfloat32_tENS5_IJlSC_lEEESK_SL_NS4_8TiledMMAINS4_8MMA_AtomIJNS4_4SM904GMMA30MMA_64x128x8_F32TF32TF32_SS_TNILNSP_7ScaleInE1ELSR_1EEEEEENS4_6LayoutINS5_IJSB_SC_SC_EEENS5_IJSC_NSA_ILi0EEESW_EEEEENS5_IJNS4_10UnderscoreESZ_SZ_EEEEENS4_23SM90_TMA_LOAD_MULTICASTENS4_14ComposedLayoutINS4_7SwizzleILi3ELi4ELi3EEENS4_18smem_ptr_flag_bitsILi32EEENSU_INS5_IJNSA_ILi8EEESI_EEENS5_IJSI_SC_EEEEEEEvNS4_8identityES12_S1C_vS1D_EENS_8epilogue10collective6detail29Sm90TmaWarpSpecializedAdapterINS1G_15DefaultEpilogueISK_SL_SL_NS1F_6thread17LinearCombinationISK_Li1EffLNS1K_9ScaleType4KindE0ELNS_15FloatRoundStyleE2ESK_EENS1_15EpilogueDefaultEEEEEvvEEEEvNT_6ParamsE,@function
        .size           _ZN7cutlass13device_kernelINS_4gemm6kernel13GemmUniversalIN4cute5tupleIJiiiiEEENS1_10collective13CollectiveMmaINS1_34MainloopSm90TmaGmmaWarpSpecializedILi4ENS5_IJNS4_1CILi2EEESB_NSA_ILi1EEEEEENS1_35KernelTmaWarpSpecializedCooperativeEEENS5_IJNSA_ILi256EEENSA_ILi128EEENSA_ILi32EEEEEENS_10tfloat32_tENS5_IJlSC_lEEESK_SL_NS4_8TiledMMAINS4_8MMA_AtomIJNS4_4SM904GMMA30MMA_64x128x8_F32TF32TF32_SS_TNILNSP_7ScaleInE1ELSR_1EEEEEENS4_6LayoutINS5_IJSB_SC_SC_EEENS5_IJSC_NSA_ILi0EEESW_EEEEENS5_IJNS4_10UnderscoreESZ_SZ_EEEEENS4_23SM90_TMA_LOAD_MULTICASTENS4_14ComposedLayoutINS4_7SwizzleILi3ELi4ELi3EEENS4_18smem_ptr_flag_bitsILi32EEENSU_INS5_IJNSA_ILi8EEESI_EEENS5_IJSI_SC_EEEEEEEvNS4_8identityES12_S1C_vS1D_EENS_8epilogue10collective6detail29Sm90TmaWarpSpecializedAdapterINS1G_15DefaultEpilogueISK_SL_SL_NS1F_6thread17LinearCombinationISK_Li1EffLNS1K_9ScaleType4KindE0ELNS_15FloatRoundStyleE2ESK_EENS1_15EpilogueDefaultEEEEEvvEEEEvNT_6ParamsE,(.L_x_323 - _ZN7cutlass13device_kernelINS_4gemm6kernel13GemmUniversalIN4cute5tupleIJiiiiEEENS1_10collective13CollectiveMmaINS1_34MainloopSm90TmaGmmaWarpSpecializedILi4ENS5_IJNS4_1CILi2EEESB_NSA_ILi1EEEEEENS1_35KernelTmaWarpSpecializedCooperativeEEENS5_IJNSA_ILi256EEENSA_ILi128EEENSA_ILi32EEEEEENS_10tfloat32_tENS5_IJlSC_lEEESK_SL_NS4_8TiledMMAINS4_8MMA_AtomIJNS4_4SM904GMMA30MMA_64x128x8_F32TF32TF32_SS_TNILNSP_7ScaleInE1ELSR_1EEEEEENS4_6LayoutINS5_IJSB_SC_SC_EEENS5_IJSC_NSA_ILi0EEESW_EEEEENS5_IJNS4_10UnderscoreESZ_SZ_EEEEENS4_23SM90_TMA_LOAD_MULTICASTENS4_14ComposedLayoutINS4_7SwizzleILi3ELi4ELi3EEENS4_18smem_ptr_flag_bitsILi32EEENSU_INS5_IJNSA_ILi8EEESI_EEENS5_IJSI_SC_EEEEEEEvNS4_8identityES12_S1C_vS1D_EENS_8epilogue10collective6detail29Sm90TmaWarpSpecializedAdapterINS1G_15DefaultEpilogueISK_SL_SL_NS1F_6thread17LinearCombinationISK_Li1EffLNS1K_9ScaleType4KindE0ELNS_15FloatRoundStyleE2ESK_EENS1_15EpilogueDefaultEEEEEvvEEEEvNT_6ParamsE)
        .other          _ZN7cutlass13device_kernelINS_4gemm6kernel13GemmUniversalIN4cute5tupleIJiiiiEEENS1_10collective13CollectiveMmaINS1_34MainloopSm90TmaGmmaWarpSpecializedILi4ENS5_IJNS4_1CILi2EEESB_NSA_ILi1EEEEEENS1_35KernelTmaWarpSpecializedCooperativeEEENS5_IJNSA_ILi256EEENSA_ILi128EEENSA_ILi32EEEEEENS_10tfloat32_tENS5_IJlSC_lEEESK_SL_NS4_8TiledMMAINS4_8MMA_AtomIJNS4_4SM904GMMA30MMA_64x128x8_F32TF32TF32_SS_TNILNSP_7ScaleInE1ELSR_1EEEEEENS4_6LayoutINS5_IJSB_SC_SC_EEENS5_IJSC_NSA_ILi0EEESW_EEEEENS5_IJNS4_10UnderscoreESZ_SZ_EEEEENS4_23SM90_TMA_LOAD_MULTICASTENS4_14ComposedLayoutINS4_7SwizzleILi3ELi4ELi3EEENS4_18smem_ptr_flag_bitsILi32EEENSU_INS5_IJNSA_ILi8EEESI_EEENS5_IJSI_SC_EEEEEEEvNS4_8identityES12_S1C_vS1D_EENS_8epilogue10collective6detail29Sm90TmaWarpSpecializedAdapterINS1G_15DefaultEpilogueISK_SL_SL_NS1F_6thread17LinearCombinationISK_Li1EffLNS1K_9ScaleType4KindE0ELNS_15FloatRoundStyleE2ESK_EENS1_15EpilogueDefaultEEEEEvvEEEEvNT_6ParamsE,@"STO_CUDA_ENTRY STV_DEFAULT"
_ZN7cutlass13device_kernelINS_4gemm6kernel13GemmUniversalIN4cute5tupleIJiiiiEEENS1_10collective13CollectiveMmaINS1_34MainloopSm90TmaGmmaWarpSpecializedILi4ENS5_IJNS4_1CILi2EEESB_NSA_ILi1EEEEEENS1_35KernelTmaWarpSpecializedCooperativeEEENS5_IJNSA_ILi256EEENSA_ILi128EEENSA_ILi32EEEEEENS_10tfloat32_tENS5_IJlSC_lEEESK_SL_NS4_8TiledMMAINS4_8MMA_AtomIJNS4_4SM904GMMA30MMA_64x128x8_F32TF32TF32_SS_TNILNSP_7ScaleInE1ELSR_1EEEEEENS4_6LayoutINS5_IJSB_SC_SC_EEENS5_IJSC_NSA_ILi0EEESW_EEEEENS5_IJNS4_10UnderscoreESZ_SZ_EEEEENS4_23SM90_TMA_LOAD_MULTICASTENS4_14ComposedLayoutINS4_7SwizzleILi3ELi4ELi3EEENS4_18smem_ptr_flag_bitsILi32EEENSU_INS5_IJNSA_ILi8EEESI_EEENS5_IJSI_SC_EEEEEEEvNS4_8identityES12_S1C_vS1D_EENS_8epilogue10collective6detail29Sm90TmaWarpSpecializedAdapterINS1G_15DefaultEpilogueISK_SL_SL_NS1F_6thread17LinearCombinationISK_Li1EffLNS1K_9ScaleType4KindE0ELNS_15FloatRoundStyleE2ESK_EENS1_15EpilogueDefaultEEEEEvvEEEEvNT_6ParamsE:
[----:B------:R-:W0:Y:S01]  /*0000*/  LDC R1, c[0x0][0x28] ;  /* 0x00000a00ff017b82 */ /* 0x000e220000000800 */
[----:B------:R-:W1:Y:S01]  /*0010*/  S2R R18, SR_TID.X ;  /* 0x0000000000127919 */ /* 0x000e620000002100 */
[----:B------:R-:W-:Y:S01]  /*0020*/  ELECT P0, URZ, PT ;  /* 0x00000000003f782f */ /* 0x000fe20003800000 */
[----:B------:R-:W-:Y:S01]  /*0030*/  BSSY B0, `(.L_x_0) ;  /* 0x000000f000007945 */ /* 0x000fe20003800000 */
[--C-:B-1----:R-:W-:Y:S02]  /*0040*/  SHF.R.U32.HI R0, RZ, 0x5, R18.reuse ;  /* 0x00000005ff007819 */ /* 0x102fe40000011612 */
[----:B------:R-:W-:-:S03]  /*0050*/  SHF.R.U32.HI R3, RZ, 0x7, R18 ;  /* 0x00000007ff037819 */ /* 0x000fc60000011612 */
[----:B------:R-:W1:Y:S04]  /*0060*/  SHFL.IDX PT, R2, R0, RZ, 0x1f ;  /* 0x00001fff00027589 */ /* 0x000e6800000e0000 */
[----:B------:R2:W3:Y:S01]  /*0070*/  SHFL.IDX PT, R5, R3, RZ, 0x1f ;  /* 0x00001fff03057589 */ /* 0x0004e200000e0000 */
[----:B-1----:R-:W-:-:S13]  /*0080*/  ISETP.NE.OR P0, PT, R2, RZ, !P0 ;  /* 0x000000ff0200720c */ /* 0x002fda0004705670 */
[----:B0-23--:R-:W-:Y:S05]  /*0090*/  @P0 BRA `(.L_x_1) ;  /* 0x0000000000200947 */ /* 0x00dfea0003800000 */
[----:B------:R-:W-:Y:S02]  /*00a0*/  ULDC.64 UR4, c[0x0][0x198] ;  /* 0x0000660000047ab9 */ /* 0x000fe40000000a00 */
[----:B------:R-:W-:Y:S02]  /*00b0*/  UIADD3 UR6, UP0, UR4, 0xf0, URZ ;  /* 0x000000f004067890 */ /* 0x000fe4000ff1e03f */
[----:B------:R-:W-:Y:S02]  /*00c0*/  UIADD3 UR4, UP1, UR4, 0x1f0, URZ ;  /* 0x000001f004047890 */ /* 0x000fe4000ff3e03f */
[----:B------:R-:W-:Y:S02]  /*00d0*/  UIADD3.X UR7, URZ, UR5, URZ, UP0, !UPT ;  /* 0x000000053f077290 */ /* 0x000fe400087fe43f */
[----:B------:R-:W-:-:S07]  /*00e0*/  UIADD3.X UR5, URZ, UR5, URZ, UP1, !UPT ;  /* 0x000000053f057290 */ /* 0x000fce0008ffe43f */
[----:B------:R0:W-:Y:S02]  /*00f0*/  UTMACCTL.PF [UR6] ;  /* 0x00000000060079b9 */ /* 0x0001e40008040000 */
[----:B------:R0:W-:Y:S02]  /*0100*/  UTMACCTL.PF [UR4] ;  /* 0x00000000040079b9 */ /* 0x0001e40008040000 */
[----:B0-----:R-:W-:Y:S01]  /*0110*/  NOP ;  /* 0x0000000000007918 */ /* 0x001fe20000000000 */
.L_x_1:
[----:B------:R-:W-:Y:S05]  /*0120*/  BSYNC B0 ;  /* 0x0000000000007941 */ /* 0x000fea0003800000 */
.L_x_0:
[----:B------:R-:W0:Y:S02]  /*0130*/  SHFL.IDX PT, R3, R0, RZ, 0x1f ;  /* 0x00001fff00037589 */ /* 0x000e2400000e0000 */
[----:B0-----:R-:W-:-:S13]  /*0140*/  ISETP.NE.AND P0, PT, R3, RZ, PT ;  /* 0x000000ff0300720c */ /* 0x001fda0003f05270 */
[----:B------:R-:W-:Y:S05]  /*0150*/  @P0 BRA `(.L_x_2) ;  /* 0x0000000000580947 */ /* 0x000fea0003800000 */
[----:B------:R-:W0:Y:S01]  /*0160*/  S2UR UR8, SR_CgaCtaId ;  /* 0x00000000000879c3 */ /* 0x000e220000008800 */
[----:B------:R-:W-:Y:S01]  /*0170*/  UMOV UR4, 0x400 ;  /* 0x0000040000047882 */ /* 0x000fe20000000000 */
[----:B------:R-:W-:Y:S01]  /*0180*/  UMOV UR5, 0x1 ;  /* 0x0000000100057882 */ /* 0x000fe20000000000 */
[----:B------:R-:W-:Y:S01]  /*0190*/  UMOV UR6, 0x6 ;  /* 0x0000000600067882 */ /* 0x000fe20000000000 */
[----:B------:R-:W-:Y:S01]  /*01a0*/  ELECT P0, URZ, PT ;  /* 0x00000000003f782f */ /* 0x000fe20003800000 */
[----:B------:R-:W-:-:S04]  /*01b0*/  UIADD3 UR6, -UR6, 0x100000, URZ ;  /* 0x0010000006067890 */ /* 0x000fc8000fffe13f */
[----:B------:R-:W-:Y:S02]  /*01c0*/  USHF.L.U32 UR7, UR6, 0xb, URZ ;  /* 0x0000000b06077899 */ /* 0x000fe4000800063f */
[----:B------:R-:W-:Y:S02]  /*01d0*/  USHF.L.U32 UR6, UR6, 0x1, URZ ;  /* 0x0000000106067899 */ /* 0x000fe4000800063f */
[----:B0-----:R-:W-:Y:S02]  /*01e0*/  ULEA UR8, UR8, UR4, 0x18 ;  /* 0x0000000408087291 */ /* 0x001fe4000f8ec03f */
[----:B------:R-:W-:-:S04]  /*01f0*/  UIADD3 UR4, -UR5, 0x100000, URZ ;  /* 0x0010000005047890 */ /* 0x000fc8000fffe13f */
[----:B------:R-:W-:Y:S02]  /*0200*/  USHF.L.U32 UR5, UR4, 0xb, URZ ;  /* 0x0000000b04057899 */ /* 0x000fe4000800063f */
[----:B------:R-:W-:Y:S01]  /*0210*/  USHF.L.U32 UR4, UR4, 0x1, URZ ;  /* 0x0000000104047899 */ /* 0x000fe2000800063f */
[----:B------:R-:W0:Y:S11]  /*0220*/  FENCE.VIEW.ASYNC.S ;  /* 0x00000000000073c6 */ /* 0x000e360000000000 */
[----:B0-----:R0:W1:Y:S01]  /*0230*/  SYNCS.EXCH.64 URZ, [UR8], UR4 ;  /* 0x00000004083f75b2 */ /* 0x0010620008000100 */
[----:B------:R0:W2:Y:S01]  /*0240*/  SYNCS.EXCH.64 URZ, [UR8+0x20], UR6 ;  /* 0x00002006083f75b2 */ /* 0x0000a20008000100 */
[----:B------:R0:W3:Y:S01]  /*0250*/  SYNCS.EXCH.64 URZ, [UR8+0x8], UR4 ;  /* 0x00000804083f75b2 */ /* 0x0000e20008000100 */
[----:B------:R0:W4:Y:S01]  /*0260*/  SYNCS.EXCH.64 URZ, [UR8+0x28], UR6 ;  /* 0x00002806083f75b2 */ /* 0x0001220008000100 */
[----:B------:R0:W0:Y:S01]  /*0270*/  SYNCS.EXCH.64 URZ, [UR8+0x10], UR4 ;  /* 0x00001004083f75b2 */ /* 0x0000220008000100 */
[----:B------:R0:W0:Y:S01]  /*0280*/  SYNCS.EXCH.64 URZ, [UR8+0x30], UR6 ;  /* 0x00003006083f75b2 */ /* 0x0000220008000100 */
[----:B------:R0:W0:Y:S01]  /*0290*/  SYNCS.EXCH.64 URZ, [UR8+0x18], UR4 ;  /* 0x00001804083f75b2 */ /* 0x0000220008000100 */
[----:B------:R0:W0:Y:S01]  /*02a0*/  SYNCS.EXCH.64 URZ, [UR8+0x38], UR6 ;  /* 0x00003806083f75b2 */ /* 0x0000220008000100 */
[----:B------:R-:W-:Y:S01]  /*02b0*/  NOP ;  /* 0x0000000000007918 */ /* 0x000fe20000000000 */
.L_x_2:
[----:B------:R-:W-:Y:S01]  /*02c0*/  SHF.R.S32.HI R7, RZ, 0x1f, R18 ;  /* 0x0000001fff077819 */ /* 0x000fe20000011412 */
[----:B------:R-:W5:Y:S01]  /*02d0*/  SHFL.IDX PT, R0, R0, RZ, 0x1f ;  /* 0x00001fff00007589 */ /* 0x000f6200000e0000 */
[----:B0-----:R-:W0:Y:S01]  /*02e0*/  S2UR UR8, SR_CTAID.X ;  /* 0x00000000000879c3 */ /* 0x001e220000002500 */
[----:B------:R-:W-:Y:S02]  /*02f0*/  ELECT P0, URZ, PT ;  /* 0x00000000003f782f */ /* 0x000fe40003800000 */
[----:B------:R-:W-:Y:S01]  /*0300*/  LEA.HI R7, R7, R18, RZ, 0x7 ;  /* 0x0000001207077211 */ /* 0x000fe200078f38ff */
[----:B------:R-:W1:Y:S01]  /*0310*/  S2R R4, SR_CTAID.Y ;  /* 0x0000000000047919 */ /* 0x000e620000002600 */
[----:B------:R-:W-:Y:S01]  /*0320*/  SHF.R.S32.HI R8, RZ, 0x1f, R3 ;  /* 0x0000001fff087819 */ /* 0x000fe20000011403 */
[----:B------:R-:W-:Y:S01]  /*0330*/  ULDC UR4, c[0x0][0x150] ;  /* 0x0000540000047ab9 */ /* 0x000fe20000000800 */
[----:B------:R-:W-:Y:S01]  /*0340*/  LOP3.LUT R7, R7, 0xffffff80, RZ, 0xc0, !PT ;  /* 0xffffff8007077812 */ /* 0x000fe200078ec0ff */
[----:B------:R-:W-:Y:S01]  /*0350*/  NOP ;  /* 0x0000000000007918 */ /* 0x000fe20000000000 */
[----:B------:R-:W-:Y:S01]  /*0360*/  LEA.HI R8, R8, R3, RZ, 0x2 ;  /* 0x0000000308087211 */ /* 0x000fe200078f10ff */
[----:B------:R-:W2:Y:S01]  /*0370*/  LDC R10, c[0x0][0x144] ;  /* 0x00005100ff0a7b82 */ /* 0x000ea20000000800 */
[----:B------:R-:W-:Y:S01]  /*0380*/  NOP ;  /* 0x0000000000007918 */ /* 0x000fe20000000000 */
[----:B------:R-:W-:Y:S01]  /*0390*/  IMAD.IADD R6, R18, 0x1, -R7 ;  /* 0x0000000112067824 */ /* 0x000fe200078e0a07 */
[----:B------:R-:W-:Y:S01]  /*03a0*/  LOP3.LUT R8, R8, 0x3ffffffc, RZ, 0xc0, !PT ;  /* 0x3ffffffc08087812 */ /* 0x000fe200078ec0ff */
[----:B------:R-:W-:Y:S01]  /*03b0*/  IMAD.MOV.U32 R22, RZ, RZ, 0x1 ;  /* 0x00000001ff167424 */ /* 0x000fe200078e00ff */
[----:B------:R-:W-:-:S02]  /*03c0*/  ISETP.NE.AND P3, PT, R5, RZ, PT ;  /* 0x000000ff0500720c */ /* 0x000fc40003f65270 */
[----:B------:R-:W-:Y:S01]  /*03d0*/  SHF.R.S32.HI R7, RZ, 0x1f, R6 ;  /* 0x0000001fff077819 */ /* 0x000fe20000011406 */
[----:B------:R-:W-:Y:S01]  /*03e0*/  IMAD.IADD R8, R3, 0x1, -R8 ;  /* 0x0000000103087824 */ /* 0x000fe200078e0a08 */
[----:B------:R-:W3:Y:S02]  /*03f0*/  LDC R13, c[0x0][0x140] ;  /* 0x00005000ff0d7b82 */ /* 0x000ee40000000800 */
[----:B------:R-:W-:Y:S02]  /*0400*/  LEA.HI R7, R7, R6, RZ, 0x3 ;  /* 0x0000000607077211 */ /* 0x000fe400078f18ff */
[----:B-----5:R-:W-:Y:S02]  /*0410*/  ISETP.NE.OR P0, PT, R0, RZ, !P0 ;  /* 0x000000ff0000720c */ /* 0x020fe40004705670 */
[--C-:B------:R-:W-:Y:S02]  /*0420*/  SHF.R.S32.HI R0, RZ, 0x3, R7.reuse ;  /* 0x00000003ff007819 */ /* 0x100fe40000011407 */
[----:B------:R-:W-:-:S02]  /*0430*/  SHF.R.S32.HI R7, RZ, 0x1f, R7 ;  /* 0x0000001fff077819 */ /* 0x000fc40000011407 */
[----:B0-----:R-:W-:Y:S02]  /*0440*/  I2FP.F32.U32 R9, UR8 ;  /* 0x0000000800097c45 */ /* 0x001fe40008201000 */
[----:B------:R-:W-:-:S03]  /*0450*/  LEA.HI R7, R7, R0, RZ, 0x2 ;  /* 0x0000000007077211 */ /* 0x000fc600078f10ff */
[----:B------:R-:W-:Y:S01]  /*0460*/  FMUL R9, R9, UR4 ;  /* 0x0000000409097c20 */ /* 0x000fe20008400000 */
[----:B------:R-:W-:Y:S01]  /*0470*/  LOP3.LUT R7, R7, 0xfffffffc, RZ, 0xc0, !PT ;  /* 0xfffffffc07077812 */ /* 0x000fe200078ec0ff */
[----:B------:R-:W-:Y:S01]  /*0480*/  VOTEU.ALL UP0, P0 ;  /* 0x00000000003f7886 */ /* 0x000fe20000000000 */
[----:B-1----:R-:W-:Y:S01]  /*0490*/  I2FP.F32.U32 R3, R4 ;  /* 0x0000000400037245 */ /* 0x002fe20000201000 */
[----:B------:R-:W-:Y:S01]  /*04a0*/  ULDC UR4, c[0x0][0x154] ;  /* 0x0000550000047ab9 */ /* 0x000fe20000000800 */
[----:B------:R-:W-:Y:S01]  /*04b0*/  VOTEU.ALL UP1, P0 ;  /* 0x00000000003f7886 */ /* 0x000fe20000020000 */
[----:B------:R-:W0:Y:S01]  /*04c0*/  F2I.U32.TRUNC.NTZ R9, R9 ;  /* 0x0000000900097305 */ /* 0x000e22000020f000 */
[----:B------:R-:W-:Y:S01]  /*04d0*/  IMAD.IADD R7, R0, 0x1, -R7 ;  /* 0x0000000100077824 */ /* 0x000fe200078e0a07 */
[----:B------:R-:W1:Y:S01]  /*04e0*/  @!UP0 S2UR UR7, SR_CgaCtaId ;  /* 0x00000000000789c3 */ /* 0x000e620000008800 */
[----:B------:R-:W-:Y:S01]  /*04f0*/  FMUL R12, R3, UR4 ;  /* 0x00000004030c7c20 */ /* 0x000fe20008400000 */
[----:B------:R-:W-:Y:S01]  /*0500*/  UMOV UR4, 0x20 ;  /* 0x0000002000047882 */ /* 0x000fe20000000000 */
[----:B------:R-:W-:Y:S01]  /*0510*/  IMAD R8, R8, 0x4, R7 ;  /* 0x0000000408087824 */ /* 0x000fe200078e0207 */
[----:B------:R-:W-:Y:S01]  /*0520*/  @!UP0 UMOV UR6, 0x400 ;  /* 0x0000040000068882 */ /* 0x000fe20000000000 */
[----:B------:R-:W-:-:S04]  /*0530*/  @!UP0 UIADD3 UR4, -UR4, 0x100000, URZ ;  /* 0x0010000004048890 */ /* 0x000fc8000fffe13f */
[----:B------:R-:W-:Y:S02]  /*0540*/  @!UP0 USHF.L.U32 UR5, UR4, 0xb, URZ ;  /* 0x0000000b04058899 */ /* 0x000fe4000800063f */
[----:B------:R-:W-:Y:S01]  /*0550*/  @!UP0 USHF.L.U32 UR4, UR4, 0x1, URZ ;  /* 0x0000000104048899 */ /* 0x000fe2000800063f */
[----:B---3--:R-:W-:Y:S01]  /*0560*/  ISETP.EQ.U32.AND P2, PT, R13, 0x1, PT ;  /* 0x000000010d00780c */ /* 0x008fe20003f42070 */
[----:B------:R-:W3:Y:S01]  /*0570*/  F2I.U32.TRUNC.NTZ R12, R12 ;  /* 0x0000000c000c7305 */ /* 0x000ee2000020f000 */
[----:B------:R-:W-:Y:S01]  /*0580*/  LEA.HI R0, R8, R8, RZ, 0x1 ;  /* 0x0000000808007211 */ /* 0x000fe200078f08ff */
[----:B------:R-:W5:Y:S03]  /*0590*/  LDC R7, c[0x0][0x148] ;  /* 0x00005200ff077b82 */ /* 0x000f660000000800 */
[----:B------:R-:W-:Y:S01]  /*05a0*/  LOP3.LUT R11, R0, 0xfffffffe, RZ, 0xc0, !PT ;  /* 0xfffffffe000b7812 */ /* 0x000fe200078ec0ff */
[----:B0-----:R-:W-:Y:S01]  /*05b0*/  IMAD.MOV R15, RZ, RZ, -R9 ;  /* 0x000000ffff0f7224 */ /* 0x001fe200078e0a09 */
[----:B------:R-:W-:-:S03]  /*05c0*/  SHF.R.S32.HI R9, RZ, 0x1f, R2 ;  /* 0x0000001fff097819 */ /* 0x000fc60000011402 */
[----:B--2---:R-:W-:Y:S01]  /*05d0*/  IMAD R3, R10, R15, UR8 ;  /* 0x000000080a037e24 */ /* 0x004fe2000f8e020f */
[----:B------:R-:W-:Y:S01]  /*05e0*/  LEA.HI R9, R9, R2, RZ, 0x2 ;  /* 0x0000000209097211 */ /* 0x000fe200078f10ff */
[C---:B------:R-:W-:Y:S02]  /*05f0*/  IMAD.IADD R0, R8.reuse, 0x1, -R11 ;  /* 0x0000000108007824 */ /* 0x040fe400078e0a0b */
[----:B------:R-:W-:Y:S01]  /*0600*/  IMAD.SHL.U32 R11, R8, 0x4, RZ ;  /* 0x00000004080b7824 */ /* 0x000fe200078e00ff */
[----:B------:R-:W-:Y:S01]  /*0610*/  LOP3.LUT R9, R9, 0xfffffffc, RZ, 0xc0, !PT ;  /* 0xfffffffc09097812 */ /* 0x000fe200078ec0ff */
[----:B---3--:R-:W-:Y:S01]  /*0620*/  IMAD.MOV R21, RZ, RZ, -R12 ;  /* 0x000000ffff157224 */ /* 0x008fe200078e0a0c */
[----:B------:R-:W-:Y:S01]  /*0630*/  ISETP.NE.AND P4, PT, R0, R3, PT ;  /* 0x000000030000720c */ /* 0x000fe20003f85270 */
[----:B-1----:R-:W-:Y:S01]  /*0640*/  @!UP0 ULEA UR6, UR7, UR6, 0x18 ;  /* 0x0000000607068291 */ /* 0x002fe2000f8ec03f */
[----:B------:R-:W-:Y:S01]  /*0650*/  LOP3.LUT R152, R8, 0xc, R11, 0x78, !PT ;  /* 0x0000000c08987812 */ /* 0x000fe200078e780b */
[----:B------:R-:W-:Y:S01]  /*0660*/  IMAD.IADD R0, R2, 0x1, -R9 ;  /* 0x0000000102007824 */ /* 0x000fe200078e0a09 */
[----:B------:R-:W-:Y:S01]  /*0670*/  VOTEU.ALL UP0, P0 ;  /* 0x00000000003f7886 */ /* 0x000fe20000000000 */
[----:B------:R-:W-:Y:S01]  /*0680*/  LOP3.LUT P0, RZ, R6, 0x7, RZ, 0xc0, !PT ;  /* 0x0000000706ff7812 */ /* 0x000fe2000780c0ff */
[----:B------:R-:W-:-:S02]  /*0690*/  VIADD R6, R5, 0xffffffff ;  /* 0xffffffff05067836 */ /* 0x000fc40000000000 */
[----:B------:R-:W-:Y:S01]  /*06a0*/  ISETP.NE.AND P1, PT, R0, 0x3, PT ;  /* 0x000000030000780c */ /* 0x000fe20003f25270 */
[----:B-----5:R-:W-:Y:S01]  /*06b0*/  IMAD R9, R7, R21, R4 ;  /* 0x0000001507097224 */ /* 0x020fe200078e0204 */
[----:B------:R-:W-:Y:S02]  /*06c0*/  ISETP.LT.U32.AND P0, PT, R152, 0x4, !P0 ;  /* 0x000000049800780c */ /* 0x000fe40004701070 */
[----:B------:R-:W-:Y:S01]  /*06d0*/  ISETP.EQ.OR P1, PT, R0, RZ, !P1 ;  /* 0x000000ff0000720c */ /* 0x000fe20004f22670 */
[----:B------:R-:W0:Y:S02]  /*06e0*/  FENCE.VIEW.ASYNC.S ;  /* 0x00000000000073c6 */ /* 0x000e240000000000 */
[----:B0-----:R0:W1:Y:S01]  /*06f0*/  @!UP0 SYNCS.EXCH.64 URZ, [UR6+0x50], UR4 ;  /* 0x00005004063f85b2 */ /* 0x0010620008000100 */
[----:B------:R-:W-:Y:S02]  /*0700*/  @P4 LEA.HI R2, R152, R152, RZ, 0x1 ;  /* 0x0000009898024211 */ /* 0x000fe400078f08ff */
[----:B------:R-:W-:-:S02]  /*0710*/  ISETP.EQ.AND P1, PT, R5, RZ, P1 ;  /* 0x000000ff0500720c */ /* 0x000fc40000f22270 */
[----:B------:R-:W-:Y:S02]  /*0720*/  @P4 SHF.R.S32.HI R2, RZ, 0x1, R2 ;  /* 0x00000001ff024819 */ /* 0x000fe40000011402 */
[----:B------:R-:W-:Y:S02]  /*0730*/  ISETP.GE.U32.AND P6, PT, R6, 0x2, PT ;  /* 0x000000020600780c */ /* 0x000fe40003fc6070 */
[----:B------:R-:W-:Y:S02]  /*0740*/  @P4 ISETP.NE.AND P5, PT, R2, R9, PT ;  /* 0x000000090200420c */ /* 0x000fe40003fa5270 */
[----:B------:R-:W-:Y:S02]  /*0750*/  SEL R9, RZ, 0x1, !P0 ;  /* 0x00000001ff097807 */ /* 0x000fe40004000000 */
[----:B------:R-:W-:Y:S02]  /*0760*/  @P4 SEL R22, RZ, 0x1, P5 ;  /* 0x00000001ff164807 */ /* 0x000fe40002800000 */
[----:B------:R-:W-:Y:S01]  /*0770*/  SEL R19, RZ, 0x1, !P1 ;  /* 0x00000001ff137807 */ /* 0x000fe20004800000 */
[----:B------:R0:W2:Y:S01]  /*0780*/  @!UP1 SYNCS.EXCH.64 URZ, [UR6+0x58], UR4 ;  /* 0x00005804063f95b2 */ /* 0x0000a20008000100 */
[----:B------:R-:W-:Y:S01]  /*0790*/  LOP3.LUT R22, R22, R9, RZ, 0xc0, !PT ;  /* 0x0000000916167212 */ /* 0x000fe200078ec0ff */
[----:B------:R-:W-:Y:S01]  /*07a0*/  NOP ;  /* 0x0000000000007918 */ /* 0x000fe20000000000 */
[----:B------:R-:W-:Y:S01]  /*07b0*/  SEL R19, R19, 0x2, P6 ;  /* 0x0000000213137807 */ /* 0x000fe20003000000 */
[----:B------:R-:W-:Y:S06]  /*07c0*/  @!P2 BRA `(.L_x_3) ;  /* 0x000000000008a947 */ /* 0x000fec0003800000 */
[----:B-12-4-:R-:W-:Y:S01]  /*07d0*/  UCGABAR_ARV ;  /* 0x00000000000079c7 */ /* 0x016fe20008000000 */
[----:B------:R-:W-:Y:S05]  /*07e0*/  BRA `(.L_x_4) ;  /* 0x0000000000047947 */ /* 0x000fea0003800000 */
.L_x_3:
[----:B-12-4-:R-:W-:Y:S01]  /*07f0*/  NOP ;  /* 0x0000000000007918 */ /* 0x016fe20000000000 */
.L_x_4:
[----:B------:R-:W1:Y:S01]  /*0800*/  LDC R2, c[0x0][0x65c] ;  /* 0x00019700ff027b82 */ /* 0x000e620000000800 */
[----:B------:R-:W-:Y:S02]  /*0810*/  IMAD.U32 R8, RZ, RZ, UR8 ;  /* 0x00000008ff087e24 */ /* 0x000fe4000f8e00ff */
[----:B------:R-:W-:Y:S01]  /*0820*/  IMAD.MOV.U32 R9, RZ, RZ, RZ ;  /* 0x000000ffff097224 */ /* 0x000fe200078e00ff */
[----:B-1----:R-:W-:-:S04]  /*0830*/  ISETP.NE.AND P1, PT, R2, 0x1, PT ;  /* 0x000000010200780c */ /* 0x002fc80003f25270 */
[----:B------:R-:W-:-:S09]  /*0840*/  P2R R5, PR, RZ, 0x2 ;  /* 0x00000002ff057803 */ /* 0x000fd20000000000 */
[----:B------:R-:W1:Y:S01]  /*0850*/  @P1 LDC R17, c[0x0][0x10] ;  /* 0x00000400ff111b82 */ /* 0x000e620000000800 */
[----:B------:R-:W-:Y:S02]  /*0860*/  @P1 IMAD.MOV.U32 R5, RZ, RZ, RZ ;  /* 0x000000ffff051224 */ /* 0x000fe400078e00ff */
[----:B------:R-:W-:-:S05]  /*0870*/  @P1 IMAD.MOV.U32 R13, RZ, RZ, RZ ;  /* 0x000000ffff0d1224 */ /* 0x000fca00078e00ff */
[----:B------:R-:W2:Y:S01]  /*0880*/  @!P1 LDC R11, c[0x0][0xc] ;  /* 0x00000300ff0b9b82 */ /* 0x000ea20000000800 */
[----:B-1----:R-:W-:-:S04]  /*0890*/  @P1 IMAD.WIDE.U32 R16, R17, UR8, R4 ;  /* 0x0000000811101c25 */ /* 0x002fc8000f8e0004 */
[----:B------:R-:W-:Y:S02]  /*08a0*/  @P1 IMAD.IADD R17, R17, 0x1, R13 ;  /* 0x0000000111111824 */ /* 0x000fe400078e020d */
[----:B--2---:R-:W-:-:S04]  /*08b0*/  @!P1 IMAD.WIDE.U32 R8, R4, R11, R8 ;  /* 0x0000000b04089225 */ /* 0x004fc800078e0008 */
[----:B------:R-:W-:Y:S02]  /*08c0*/  @!P1 IMAD.MOV.U32 R16, RZ, RZ, R8 ;  /* 0x000000ffff109224 */ /* 0x000fe400078e0008 */
[----:B------:R-:W-:Y:S01]  /*08d0*/  @!P1 IMAD.MOV.U32 R17, RZ, RZ, R9 ;  /* 0x000000ffff119224 */ /* 0x000fe200078e0009 */
[----:B------:R-:W-:Y:S06]  /*08e0*/  @!P2 BRA `(.L_x_5) ;  /* 0x00000000000ca947 */ /* 0x000fec0003800000 */
[----:B------:R-:W-:Y:S01]  /*08f0*/  UCGABAR_WAIT ;  /* 0x0000000000007dc7 */ /* 0x000fe20008000000 */
[----:B------:R-:W-:Y:S01]  /*0900*/  CCTL.IVALL ;  /* 0x00000000ff00798f */ /* 0x000fe20002000000 */
[----:B------:R-:W-:Y:S05]  /*0910*/  BRA `(.L_x_6) ;  /* 0x0000000000047947 */ /* 0x000fea0003800000 */
.L_x_5:
[----:B------:R-:W-:Y:S06]  /*0920*/  BAR.SYNC.DEFER_BLOCKING 0x0 ;  /* 0x0000000000007b1d */ /* 0x000fec0000010000 */
.L_x_6:
[----:B------:R-:W-:Y:S05]  /*0930*/  @!P3 BRA `(.L_x_7) ;  /* 0x000000a00070b947 */ /* 0x000fea0003800000 */
[----:B------:R-:W-:-:S13]  /*0940*/  ISETP.GT.U32.AND P0, PT, R6, 0x1, PT ;  /* 0x000000010600780c */ /* 0x000fda0003f04070 */
[----:B0-----:R-:W-:Y:S05]  /*0950*/  @P0 EXIT ;  /* 0x000000000000094d */ /* 0x001fea0003800000 */
[----:B------:R-:W-:Y:S01]  /*0960*/  ULDC.64 UR4, c[0x0][0x650] ;  /* 0x0001940000047ab9 */ /* 0x000fe20000000a00 */
[----:B------:R-:W-:Y:S01]  /*0970*/  PRMT R0, RZ, 0x7610, R0 ;  /* 0x00007610ff007816 */ /* 0x000fe20000000000 */
[----:B------:R-:W-:Y:S01]  /*0980*/  IMAD.MOV.U32 R153, RZ, RZ, -0x1 ;  /* 0xffffffffff997424 */ /* 0x000fe200078e00ff */
[----:B------:R-:W-:Y:S01]  /*0990*/  ISETP.GE.U32.AND P0, PT, R16, UR4, PT ;  /* 0x0000000410007c0c */ /* 0x000fe2000bf06070 */
[----:B------:R-:W-:Y:S02]  /*09a0*/  IMAD.MOV.U32 R154, RZ, RZ, -0x1 ;  /* 0xffffffffff9a7424 */ /* 0x000fe400078e00ff */
[----:B------:R-:W-:Y:S01]  /*09b0*/  IMAD.MOV.U32 R23, RZ, RZ, -0x1 ;  /* 0xffffffffff177424 */ /* 0x000fe200078e00ff */
[----:B------:R-:W-:-:S13]  /*09c0*/  ISETP.GE.U32.AND.EX P0, PT, R17, UR5, PT, P0 ;  /* 0x0000000511007c0c */ /* 0x000fda000bf06100 */
[----:B------:R-:W-:Y:S05]  /*09d0*/  @P0 BRA `(.L_x_8) ;  /* 0x00000004002c0947 */ /* 0x000fea0003800000 */
[----:B------:R-:W0:Y:S01]  /*09e0*/  LDC.64 R24, c[0x0][0x628] ;  /* 0x00018a00ff187b82 */ /* 0x000e220000000a00 */
[----:B------:R-:W-:Y:S02]  /*09f0*/  IMAD.MOV.U32 R8, RZ, RZ, R16 ;  /* 0x000000ffff087224 */ /* 0x000fe400078e0010 */
[----:B------:R-:W-:-:S05]  /*0a00*/  IMAD.MOV.U32 R9, RZ, RZ, R17 ;  /* 0x000000ffff097224 */ /* 0x000fca00078e0011 */
[----:B------:R-:W1:Y:S08]  /*0a10*/  LDC R0, c[0x0][0x630] ;  /* 0x00018c00ff007b82 */ /* 0x000e700000000800 */
[----:B------:R-:W2:Y:S01]  /*0a20*/  LDC.64 R26, c[0x0][0x620] ;  /* 0x00018800ff1a7b82 */ /* 0x000ea20000000a00 */
[----:B0-----:R-:W-:-:S04]  /*0a30*/  ISETP.NE.U32.AND P0, PT, R24, RZ, PT ;  /* 0x000000ff1800720c */ /* 0x001fc80003f05070 */
[----:B------:R-:W-:-:S13]  /*0a40*/  ISETP.NE.AND.EX P0, PT, R25, RZ, PT, P0 ;  /* 0x000000ff1900720c */ /* 0x000fda0003f05300 */
[----:B-12---:R-:W-:Y:S05]  /*0a50*/  @!P0 BRA `(.L_x_9) ;  /* 0x0000000000288947 */ /* 0x006fea0003800000 */
[----:B------:R-:W0:Y:S02]  /*0a60*/  LDC R13, c[0x0][0x634] ;  /* 0x00018d00ff0d7b82 */ /* 0x000e240000000800 */
[----:B0-----:R-:W-:-:S05]  /*0a70*/  IADD3 R13, P0, R16, R13, RZ ;  /* 0x0000000d100d7210 */ /* 0x001fca0007f1e0ff */
[----:B------:R-:W-:-:S04]  /*0a80*/  IMAD.X R15, RZ, RZ, R17, P0 ;  /* 0x000000ffff0f7224 */ /* 0x000fc800000e0611 */
[----:B------:R-:W-:-:S04]  /*0a90*/  IMAD.WIDE.U32 R8, R15, R24, RZ ;  /* 0x000000180f087225 */ /* 0x000fc800078e00ff */
[----:B------:R-:W-:-:S04]  /*0aa0*/  IMAD.WIDE.U32 R10, P0, R13, R25, R8 ;  /* 0x000000190d0a7225 */ /* 0x000fc80007800008 */
[----:B------:R-:W-:-:S04]  /*0ab0*/  IMAD.WIDE.U32 R8, R13, R24, RZ ;  /* 0x000000180d087225 */ /* 0x000fc800078e00ff */
[----:B------:R-:W-:Y:S01]  /*0ac0*/  IMAD.X R13, RZ, RZ, RZ, P0 ;  /* 0x000000ffff0d7224 */ /* 0x000fe200000e06ff */
[----:B------:R-:W-:Y:S01]  /*0ad0*/  IADD3 RZ, P0, R9, R10, RZ ;  /* 0x0000000a09ff7210 */ /* 0x000fe20007f1e0ff */
[----:B------:R-:W-:-:S04]  /*0ae0*/  IMAD.MOV.U32 R12, RZ, RZ, R11 ;  /* 0x000000ffff0c7224 */ /* 0x000fc800078e000b */
[----:B------:R-:W-:-:S08]  /*0af0*/  IMAD.WIDE.U32.X R8, R15, R25, R12, P0 ;  /* 0x000000190f087225 */ /* 0x000fd000000e040c */
.L_x_9:
[----:B------:R-:W0:Y:S01]  /*0b00*/  LDC.64 R24, c[0x0][0x640] ;  /* 0x00019000ff187b82 */ /* 0x000e220000000a00 */
[-CC-:B------:R-:W-:Y:S01]  /*0b10*/  SHF.R.U64 R28, R8, R0.reuse, R9.reuse ;  /* 0x00000000081c7219 */ /* 0x180fe20000001209 */
[----:B------:R-:W-:Y:S01]  /*0b20*/  IMAD R30, R7, R21, R4 ;  /* 0x00000015071e7224 */ /* 0x000fe200078e0204 */
[----:B------:R-:W-:Y:S01]  /*0b30*/  SHF.R.U32.HI R0, RZ, R0, R9 ;  /* 0x00000000ff007219 */ /* 0x000fe20000011609 */
[----:B------:R-:W-:Y:S01]  /*0b40*/  IMAD.MOV.U32 R21, RZ, RZ, 0x1 ;  /* 0x00000001ff157424 */ /* 0x000fe200078e00ff */
[----:B------:R-:W-:-:S03]  /*0b50*/  IADD3 R5, P0, RZ, -R28, RZ ;  /* 0x8000001cff057210 */ /* 0x000fc60007f1e0ff */
[----:B------:R-:W1:Y:S02]  /*0b60*/  LDC R6, c[0x0][0x618] ;  /* 0x00018600ff067b82 */ /* 0x000e640000000800 */
[----:B------:R-:W-:-:S04]  /*0b70*/  IMAD.X R9, RZ, RZ, ~R0, P0 ;  /* 0x000000ffff097224 */ /* 0x000fc800000e0e00 */
[-C--:B------:R-:W-:Y:S02]  /*0b80*/  IMAD R0, R9, R26.reuse, RZ ;  /* 0x0000001a09007224 */ /* 0x080fe400078e02ff */
[----:B------:R-:W2:Y:S01]  /*0b90*/  LDC R11, c[0x0][0x608] ;  /* 0x00018200ff0b7b82 */ /* 0x000ea20000000800 */
[----:B------:R-:W-:-:S04]  /*0ba0*/  IMAD.WIDE.U32 R8, R5, R26, R16 ;  /* 0x0000001a05087225 */ /* 0x000fc800078e0010 */
[----:B------:R-:W-:-:S03]  /*0bb0*/  IMAD R5, R5, R27, R0 ;  /* 0x0000001b05057224 */ /* 0x000fc600078e0200 */
[----:B------:R-:W3:Y:S01]  /*0bc0*/  LDC R12, c[0x0][0x658] ;  /* 0x00019600ff0c7b82 */ /* 0x000ee20000000800 */
[----:B0-----:R-:W-:Y:S01]  /*0bd0*/  ISETP.NE.U32.AND P0, PT, R24, RZ, PT ;  /* 0x000000ff1800720c */ /* 0x001fe20003f05070 */
[----:B------:R-:W-:Y:S02]  /*0be0*/  IMAD.IADD R5, R9, 0x1, R5 ;  /* 0x0000000109057824 */ /* 0x000fe400078e0205 */
[----:B------:R-:W-:Y:S01]  /*0bf0*/  IMAD.MOV.U32 R9, RZ, RZ, -0x1 ;  /* 0xffffffffff097424 */ /* 0x000fe200078e00ff */
[----:B------:R-:W-:-:S03]  /*0c00*/  ISETP.NE.AND.EX P0, PT, R25, RZ, PT, P0 ;  /* 0x000000ff1900720c */ /* 0x000fc60003f05300 */
[----:B------:R-:W0:Y:S01]  /*0c10*/  LDC R15, c[0x0][0x600] ;  /* 0x00018000ff0f7b82 */ /* 0x000e220000000800 */
[-CC-:B-1----:R-:W-:Y:S02]  /*0c20*/  SHF.R.U64 R13, R8, R6.reuse, R5.reuse ;  /* 0x00000006080d7219 */ /* 0x182fe40000001205 */
[----:B------:R-:W-:-:S05]  /*0c30*/  SHF.R.U32.HI R0, RZ, R6, R5 ;  /* 0x00000006ff007219 */ /* 0x000fca0000011605 */
[----:B------:R-:W1:Y:S01]  /*0c40*/  LDC R14, c[0x0][0x648] ;  /* 0x00019200ff0e7b82 */ /* 0x000e620000000800 */
[-CC-:B--2---:R-:W-:Y:S02]  /*0c50*/  SHF.R.U64 R27, R13, R11.reuse, R0.reuse ;  /* 0x0000000b0d1b7219 */ /* 0x184fe40000001200 */
[----:B------:R-:W-:-:S05]  /*0c60*/  SHF.R.U32.HI R5, RZ, R11, R0 ;  /* 0x0000000bff057219 */ /* 0x000fca0000011600 */
[----:B------:R-:W2:Y:S01]  /*0c70*/  LDC R20, c[0x0][0x638] ;  /* 0x00018e00ff147b82 */ /* 0x000ea20000000800 */
[-CC-:B---3--:R-:W-:Y:S02]  /*0c80*/  SHF.R.U64 R26, R27, R12.reuse, R5.reuse ;  /* 0x0000000c1b1a7219 */ /* 0x188fe40000001205 */
[-C--:B------:R-:W-:Y:S02]  /*0c90*/  SHF.L.U32 R0, R9, R12.reuse, RZ ;  /* 0x0000000c09007219 */ /* 0x080fe400000006ff */
[----:B------:R-:W-:Y:S01]  /*0ca0*/  SHF.R.U32.HI R5, RZ, R12, R5 ;  /* 0x0000000cff057219 */ /* 0x000fe20000011605 */
[----:B------:R-:W-:Y:S01]  /*0cb0*/  IMAD.MOV.U32 R4, RZ, RZ, R26 ;  /* 0x000000ffff047224 */ /* 0x000fe200078e001a */
[----:B------:R-:W-:Y:S01]  /*0cc0*/  LOP3.LUT R10, RZ, R0, RZ, 0x33, !PT ;  /* 0x00000000ff0a7212 */ /* 0x000fe200078e33ff */
[----:B------:R-:W3:Y:S01]  /*0cd0*/  LDC R23, c[0x0][0x610] ;  /* 0x00018400ff177b82 */ /* 0x000ee20000000800 */
[----:B------:R-:W-:Y:S05]  /*0ce0*/  @!P0 BRA `(.L_x_10) ;  /* 0x0000000000288947 */ /* 0x000fea0003800000 */
[----:B------:R-:W4:Y:S02]  /*0cf0*/  LDC R9, c[0x0][0x64c] ;  /* 0x00019300ff097b82 */ /* 0x000f240000000800 */
[----:B----4-:R-:W-:-:S05]  /*0d00*/  IADD3 R9, P0, R26, R9, RZ ;  /* 0x000000091a097210 */ /* 0x010fca0007f1e0ff */
        /* <DEDUP_REMOVED lines=8> */
.L_x_10:
[----:B-1----:R-:W-:Y:S01]  /*0d90*/  SHF.R.U64 R4, R4, R14, R5 ;  /* 0x0000000e04047219 */ /* 0x002fe20000001205 */
[----:B0-----:R-:W-:Y:S01]  /*0da0*/  VIADD R6, R15, 0xffffffff ;  /* 0xffffffff0f067836 */ /* 0x001fe20000000000 */
[----:B------:R-:W-:Y:S02]  /*0db0*/  SHF.L.U32 R0, R21, R12, RZ ;  /* 0x0000000c15007219 */ /* 0x000fe400000006ff */
[----:B------:R-:W-:Y:S01]  /*0dc0*/  LOP3.LUT R5, R27, R10, RZ, 0xc0, !PT ;  /* 0x0000000a1b057212 */ /* 0x000fe200078ec0ff */
[----:B------:R-:W-:Y:S01]  /*0dd0*/  IMAD.MOV R7, RZ, RZ, -R4 ;  /* 0x000000ffff077224 */ /* 0x000fe200078e0a04 */
[----:B------:R-:W-:Y:S02]  /*0de0*/  SEL R3, R3, R30, !P1 ;  /* 0x0000001e03037207 */ /* 0x000fe40004800000 */
[----:B------:R-:W-:Y:S01]  /*0df0*/  LOP3.LUT R6, R13, R6, RZ, 0xc0, !PT ;  /* 0x000000060d067212 */ /* 0x000fe200078ec0ff */
[----:B------:R-:W-:Y:S02]  /*0e00*/  IMAD R4, R0, R4, R5 ;  /* 0x0000000400047224 */ /* 0x000fe400078e0205 */
[----:B--2---:R-:W-:-:S02]  /*0e10*/  IMAD R0, R7, R20, R26 ;  /* 0x0000001407007224 */ /* 0x004fc400078e021a */
[----:B---3--:R-:W-:Y:S02]  /*0e20*/  IMAD R3, R4, R23, R3 ;  /* 0x0000001704037224 */ /* 0x008fe400078e0203 */
[----:B------:R-:W-:Y:S02]  /*0e30*/  IMAD.MOV.U32 R5, RZ, RZ, 0x1 ;  /* 0x00000001ff057424 */ /* 0x000fe400078e00ff */
[----:B------:R-:W-:Y:S02]  /*0e40*/  IMAD R4, R0, R15, R6 ;  /* 0x0000000f00047224 */ /* 0x000fe400078e0206 */
[----:B------:R-:W-:Y:S01]  /*0e50*/  IMAD.MOV.U32 R23, RZ, RZ, R28 ;  /* 0x000000ffff177224 */ /* 0x000fe200078e001c */
[----:B------:R-:W-:Y:S02]  /*0e60*/  PRMT R0, R5, 0x7610, R0 ;  /* 0x0000761005007816 */ /* 0x000fe40000000000 */
[----:B------:R-:W-:Y:S02]  /*0e70*/  SEL R154, R4, R3, !P1 ;  /* 0x00000003049a7207 */ /* 0x000fe40004800000 */
[----:B------:R-:W-:-:S07]  /*0e80*/  SEL R153, R3, R4, !P1 ;  /* 0x0000000403997207 */ /* 0x000fce0004800000 */
.L_x_8:
[----:B------:R-:W-:-:S08]  /*0e90*/  NOP ;  /* 0x0000000000007918 */ /* 0x000fd00000000000 */
[----:B------:R-:W0:Y:S02]  /*0ea0*/  USETMAXREG.TRY_ALLOC.CTAPOOL UP0, 0xe8 ;  /* 0x000000e8000079c8 */ /* 0x000e240008000600 */
[----:B0-----:R-:W-:-:S13]  /*0eb0*/  PLOP3.LUT P0, PT, PT, PT, UP0, 0x80, 0x0 ;  /* 0x000000000000781c */ /* 0x001fda0003f0f008 */
[----:B------:R-:W-:Y:S05]  /*0ec0*/  @!P0 BRA `(.L_x_8) ;  /* 0xfffffffc00f08947 */ /* 0x000fea000383ffff */
[----:B------:R-:W-:Y:S01]  /*0ed0*/  ULDC.64 UR4, c[0x0][0x598] ;  /* 0x0001660000047ab9 */ /* 0x000fe20000000a00 */
[----:B------:R-:W-:Y:S01]  /*0ee0*/  ULDC.64 UR36, c[0x0][0x208] ;  /* 0x0000820000247ab9 */ /* 0x000fe20000000a00 */
[----:B------:R-:W-:-:S04]  /*0ef0*/  ISETP.NE.U32.AND P0, PT, RZ, UR4, PT ;  /* 0x00000004ff007c0c */ /* 0x000fc8000bf05070 */
[----:B------:R-:W-:-:S13]  /*0f00*/  ISETP.NE.AND.EX P0, PT, RZ, UR5, PT, P0 ;  /* 0x00000005ff007c0c */ /* 0x000fda000bf05300 */
[----:B------:R-:W-:Y:S05]  /*0f10*/  @!P0 BRA `(.L_x_11) ;  /* 0x00000000001c8947 */ /* 0x000fea0003800000 */
[----:B------:R-:W0:Y:S02]  /*0f20*/  LDC.64 R4, c[0x0][0x598] ;  /* 0x00016600ff047b82 */ /* 0x000e240000000a00 */
[----:B0-----:R-:W2:Y:S02]  /*0f30*/  LDG.E.64 R4, desc[UR36][R4.64] ;  /* 0x0000002404047981 */ /* 0x001ea4000c1e1b00 */
[----:B--2---:R-:W-:-:S04]  /*0f40*/  ISETP.NE.U32.AND P0, PT, R4, RZ, PT ;  /* 0x000000ff0400720c */ /* 0x004fc80003f05070 */
[----:B------:R-:W-:-:S13]  /*0f50*/  ISETP.NE.AND.EX P0, PT, R5, RZ, PT, P0 ;  /* 0x000000ff0500720c */ /* 0x000fda0003f05300 */
[----:B------:R-:W-:Y:S05]  /*0f60*/  @!P0 BRA `(.L_x_11) ;  /* 0x0000000000088947 */ /* 0x000fea0003800000 */
[----:B------:R0:W5:Y:S01]  /*0f70*/  LD.E R155, desc[UR36][R4.64] ;  /* 0x00000024049b7980 */ /* 0x000162000c101900 */
[----:B------:R-:W-:Y:S05]  /*0f80*/  BRA `(.L_x_12) ;  /* 0x0000000000247947 */ /* 0x000fea0003800000 */
.L_x_11:
[----:B------:R-:W-:Y:S02]  /*0f90*/  ULDC.64 UR4, c[0x0][0x588] ;  /* 0x0001620000047ab9 */ /* 0x000fe40000000a00 */
[----:B------:R-:W-:-:S04]  /*0fa0*/  ISETP.NE.U32.AND P0, PT, RZ, UR4, PT ;  /* 0x00000004ff007c0c */ /* 0x000fc8000bf05070 */
[----:B------:R-:W-:-:S13]  /*0fb0*/  ISETP.NE.AND.EX P0, PT, RZ, UR5, PT, P0 ;  /* 0x00000005ff007c0c */ /* 0x000fda000bf05300 */
[----:B------:R-:W-:Y:S05]  /*0fc0*/  @!P0 BRA `(.L_x_13) ;  /* 0x00000000000c8947 */ /* 0x000fea0003800000 */
[----:B------:R-:W0:Y:S02]  /*0fd0*/  LDC.64 R4, c[0x0][0x588] ;  /* 0x00016200ff047b82 */ /* 0x000e240000000a00 */
[----:B0-----:R1:W5:Y:S01]  /*0fe0*/  LDG.E R155, desc[UR36][R4.64] ;  /* 0x00000024049b7981 */ /* 0x001362000c1e1900 */
[----:B------:R-:W-:Y:S05]  /*0ff0*/  BRA `(.L_x_12) ;  /* 0x0000000000087947 */ /* 0x000fea0003800000 */
.L_x_13:
[----:B------:R-:W-:Y:S02]  /*1000*/  ULDC UR4, c[0x0][0x580] ;  /* 0x0001600000047ab9 */ /* 0x000fe40000000800 */
[----:B------:R-:W-:-:S07]  /*1010*/  IMAD.U32 R155, RZ, RZ, UR4 ;  /* 0x00000004ff9b7e24 */ /* 0x000fce000f8e00ff */
.L_x_12:
[----:B------:R-:W-:Y:S02]  /*1020*/  ULDC.64 UR4, c[0x0][0x5a0] ;  /* 0x0001680000047ab9 */ /* 0x000fe40000000a00 */
[----:B------:R-:W-:-:S04]  /*1030*/  ISETP.NE.U32.AND P0, PT, RZ, UR4, PT ;  /* 0x00000004ff007c0c */ /* 0x000fc8000bf05070 */
[----:B------:R-:W-:-:S13]  /*1040*/  ISETP.NE.AND.EX P0, PT, RZ, UR5, PT, P0 ;  /* 0x00000005ff007c0c */ /* 0x000fda000bf05300 */
[----:B------:R-:W-:Y:S05]  /*1050*/  @!P0 BRA `(.L_x_14) ;  /* 0x00000000001c8947 */ /* 0x000fea0003800000 */
[----:B01----:R-:W0:Y:S02]  /*1060*/  LDC.64 R4, c[0x0][0x5a0] ;  /* 0x00016800ff047b82 */ /* 0x003e240000000a00 */
[----:B0-----:R-:W2:Y:S02]  /*1070*/  LDG.E.64 R4, desc[UR36][R4.64] ;  /* 0x0000002404047981 */ /* 0x001ea4000c1e1b00 */
[----:B--2---:R-:W-:-:S04]  /*1080*/  ISETP.NE.U32.AND P0, PT, R4, RZ, PT ;  /* 0x000000ff0400720c */ /* 0x004fc80003f05070 */
[----:B------:R-:W-:-:S13]  /*1090*/  ISETP.NE.AND.EX P0, PT, R5, RZ, PT, P0 ;  /* 0x000000ff0500720c */ /* 0x000fda0003f05300 */
[----:B------:R-:W-:Y:S05]  /*10a0*/  @!P0 BRA `(.L_x_14) ;  /* 0x0000000000088947 */ /* 0x000fea0003800000 */
[----:B------:R0:W5:Y:S01]  /*10b0*/  LD.E R156, desc[UR36][R4.64] ;  /* 0x00000024049c7980 */ /* 0x000162000c101900 */
[----:B------:R-:W-:Y:S05]  /*10c0*/  BRA `(.L_x_15) ;  /* 0x0000000000247947 */ /* 0x000fea0003800000 */
.L_x_14:
[----:B------:R-:W-:Y:S02]  /*10d0*/  ULDC.64 UR4, c[0x0][0x590] ;  /* 0x0001640000047ab9 */ /* 0x000fe40000000a00 */
[----:B------:R-:W-:-:S04]  /*10e0*/  ISETP.NE.U32.AND P0, PT, RZ, UR4, PT ;  /* 0x00000004ff007c0c */ /* 0x000fc8000bf05070 */
[----:B------:R-:W-:-:S13]  /*10f0*/  ISETP.NE.AND.EX P0, PT, RZ, UR5, PT, P0 ;  /* 0x00000005ff007c0c */ /* 0x000fda000bf05300 */
[----:B------:R-:W-:Y:S05]  /*1100*/  @!P0 BRA `(.L_x_16) ;  /* 0x00000000000c8947 */ /* 0x000fea0003800000 */
[----:B------:R-:W2:Y:S02]  /*1110*/  LDC.64 R156, c[0x0][0x590] ;  /* 0x00016400ff9c7b82 */ /* 0x000ea40000000a00 */
[----:B--2---:R2:W5:Y:S01]  /*1120*/  LDG.E R156, desc[UR36][R156.64] ;  /* 0x000000249c9c7981 */ /* 0x004562000c1e1900 */
[----:B------:R-:W-:Y:S05]  /*1130*/  BRA `(.L_x_15) ;  /* 0x0000000000087947 */ /* 0x000fea0003800000 */
.L_x_16:
[----:B------:R-:W-:Y:S02]  /*1140*/  ULDC UR4, c[0x0][0x584] ;  /* 0x0001610000047ab9 */ /* 0x000fe40000000800 */
[----:B------:R-:W-:-:S07]  /*1150*/  IMAD.U32 R156, RZ, RZ, UR4 ;  /* 0x00000004ff9c7e24 */ /* 0x000fce000f8e00ff */
.L_x_15:
[----:B------:R-:W-:-:S13]  /*1160*/  LOP3.LUT P0, RZ, R0, 0xff, RZ, 0xc0, !PT ;  /* 0x000000ff00ff7812 */ /* 0x000fda000780c0ff */
[----:B------:R-:W-:Y:S05]  /*1170*/  @!P0 EXIT ;  /* 0x000000000000894d */ /* 0x000fea0003800000 */
[----:B------:R-:W-:Y:S01]  /*1180*/  ULDC UR4, c[0x0][0x28c] ;  /* 0x0000a30000047ab9 */ /* 0x000fe20000000800 */
[----:B------:R-:W-:Y:S01]  /*1190*/  LOP3.LUT R168, R19, 0x1, RZ, 0xfc, !PT ;  /* 0x0000000113a87812 */ /* 0x000fe200078efcff */
[----:B------:R-:W-:Y:S01]  /*11a0*/  UIADD3 UR4, UR4, 0x1f, URZ ;  /* 0x0000001f04047890 */ /* 0x000fe2000fffe03f */
[----:B------:R-:W-:Y:S01]  /*11b0*/  UMOV UR38, URZ ;  /* 0x0000003f00267c82 */ /* 0x000fe20008000000 */
[----:B------:R-:W-:Y:S02]  /*11c0*/  UMOV UR39, URZ ;  /* 0x0000003f00277c82 */ /* 0x000fe40008000000 */
[----:B------:R-:W-:-:S04]  /*11d0*/  USHF.R.S32.HI UR5, URZ, 0x1f, UR4 ;  /* 0x0000001f3f057899 */ /* 0x000fc80008011404 */
[----:B------:R-:W-:-:S04]  /*11e0*/  ULEA.HI UR5, UR5, UR4, URZ, 0x5 ;  /* 0x0000000405057291 */ /* 0x000fc8000f8f283f */
[----:B------:R-:W-:-:S12]  /*11f0*/  USHF.R.S32.HI UR40, URZ, 0x5, UR5 ;  /* 0x000000053f287899 */ /* 0x000fd80008011405 */
.L_x_288:
[----:B------:R-:W-:Y:S01]  /*1200*/  LOP3.LUT R0, R18, 0x80, RZ, 0xc0, !PT ;  /* 0x0000008012007812 */ /* 0x000fe200078ec0ff */
[----:B---3--:R-:W3:Y:S01]  /*1210*/  S2UR UR7, SR_CgaCtaId ;  /* 0x00000000000779c3 */ /* 0x008ee20000008800 */
[----:B------:R-:W-:Y:S02]  /*1220*/  UMOV UR6, 0x400 ;  /* 0x0000040000067882 */ /* 0x000fe40000000000 */
[----:B------:R-:W-:-:S06]  /*1230*/  SHF.R.U32.HI R0, RZ, 0x7, R0 ;  /* 0x00000007ff007819 */ /* 0x000fcc0000011600 */
[----:B----4-:R-:W4:Y:S01]  /*1240*/  SHFL.IDX PT, R0, R0, RZ, 0x1f ;  /* 0x00001fff00007589 */ /* 0x010f2200000e0000 */
[----:B---3--:R-:W-:Y:S01]  /*1250*/  ULEA UR6, UR7, UR6, 0x18 ;  /* 0x0000000607067291 */ /* 0x008fe2000f8ec03f */
[----:B----4-:R-:W-:-:S13]  /*1260*/  R2UR UR4, R0 ;  /* 0x00000000000472ca */ /* 0x010fda00000e0000 */
[----:B------:R-:W-:-:S04]  /*1270*/  ULEA.HI UR5, UR4, UR4, URZ, 0x1 ;  /* 0x0000000404057291 */ /* 0x000fc8000f8f083f */
[----:B------:R-:W-:-:S04]  /*1280*/  ULOP3.LUT UR5, UR5, 0x7fffe, URZ, 0xc0, !UPT ;  /* 0x0007fffe05057892 */ /* 0x000fc8000f8ec03f */
[----:B------:R-:W-:-:S03]  /*1290*/  UIADD3 UR5, UR4, -UR5, URZ ;  /* 0x8000000504057290 */ /* 0x000fc6000fffe03f */
[----:B------:R-:W-:Y:S01]  /*12a0*/  ULDC UR4, c[0x0][0x28c] ;  /* 0x0000a30000047ab9 */ /* 0x000fe20000000800 */
[----:B------:R-:W-:Y:S01]  /*12b0*/  ULEA UR5, UR5, UR6, 0xd ;  /* 0x0000000605057291 */ /* 0x000fe2000f8e683f */
[----:B------:R-:W-:-:S03]  /*12c0*/  ISETP.LT.AND P0, PT, RZ, UR4, PT ;  /* 0x00000004ff007c0c */ /* 0x000fc6000bf01270 */
[----:B------:R-:W-:-:S04]  /*12d0*/  UIADD3 UR5, UR5, 0x100, URZ ;  /* 0x0000010005057890 */ /* 0x000fc8000fffe03f */
[----:B------:R-:W-:-:S04]  /*12e0*/  USHF.R.U32.HI UR5, URZ, 0x4, UR5 ;  /* 0x000000043f057899 */ /* 0x000fc80008011605 */
[----:B------:R-:W-:Y:S02]  /*12f0*/  ULOP3.LUT UR41, UR5, 0x3fff, URZ, 0xc0, !UPT ;  /* 0x00003fff05297892 */ /* 0x000fe4000f8ec03f */
[----:B-12---:R-:W-:Y:S10]  /*1300*/  @P0 BRA `(.L_x_17) ;  /* 0x0000000000400947 */ /* 0x006ff40003800000 */
[----:B------:R-:W-:Y:S01]  /*1310*/  MOV R0, 0x0 ;  /* 0x0000000000007802 */ /* 0x000fe20000000f00 */
[----:B------:R-:W-:Y:S01]  /*1320*/  ULDC.64 UR4, c[0x4][0x68] ;  /* 0x01001a0000047ab9 */ /* 0x000fe20000000a00 */
[----:B------:R-:W-:Y:S01]  /*1330*/  ULDC.64 UR6, c[0x4][0x8] ;  /* 0x0100020000067ab9 */ /* 0x000fe20000000a00 */
[----:B01----:R-:W-:Y:S01]  /*1340*/  IMAD.U32 R4, RZ, RZ, UR4 ;  /* 0x00000004ff047e24 */ /* 0x003fe2000f8e00ff */
[----:B------:R0:W1:Y:S01]  /*1350*/  LDC.64 R14, c[0x4][R0] ;  /* 0x01000000000e7b82 */ /* 0x0000620000000a00 */
[----:B------:R-:W-:Y:S01]  /*1360*/  IMAD.U32 R5, RZ, RZ, UR5 ;  /* 0x00000005ff057e24 */ /* 0x000fe2000f8e00ff */
[----:B------:R-:W-:Y:S01]  /*1370*/  ULDC.64 UR4, c[0x4][0x70] ;  /* 0x01001c0000047ab9 */ /* 0x000fe20000000a00 */
[----:B------:R-:W-:Y:S02]  /*1380*/  IMAD.U32 R10, RZ, RZ, UR6 ;  /* 0x00000006ff0a7e24 */ /* 0x000fe4000f8e00ff */
[----:B------:R-:W-:Y:S02]  /*1390*/  IMAD.U32 R6, RZ, RZ, UR4 ;  /* 0x00000004ff067e24 */ /* 0x000fe4000f8e00ff */
[----:B------:R-:W-:-:S02]  /*13a0*/  IMAD.U32 R7, RZ, RZ, UR5 ;  /* 0x00000005ff077e24 */ /* 0x000fc4000f8e00ff */
[----:B------:R-:W-:Y:S02]  /*13b0*/  IMAD.U32 R11, RZ, RZ, UR7 ;  /* 0x00000007ff0b7e24 */ /* 0x000fe4000f8e00ff */
[----:B------:R-:W-:Y:S02]  /*13c0*/  IMAD.MOV.U32 R8, RZ, RZ, 0x1e1 ;  /* 0x000001e1ff087424 */ /* 0x000fe400078e00ff */
[----:B------:R-:W-:Y:S02]  /*13d0*/  IMAD.MOV.U32 R12, RZ, RZ, 0x1 ;  /* 0x00000001ff0c7424 */ /* 0x000fe400078e00ff */
[----:B0-----:R-:W-:-:S07]  /*13e0*/  IMAD.MOV.U32 R13, RZ, RZ, RZ ;  /* 0x000000ffff0d7224 */ /* 0x001fce00078e00ff */
[----:B------:R-:W-:-:S07]  /*13f0*/  LEPC R20, `(.L_x_17) ;  /* 0x000000001014794e */ /* 0x000fce0000000000 */
[----:B-12--5:R-:W-:Y:S05]  /*1400*/  CALL.ABS.NOINC R14 ;  /* 0x000000000e007343 */ /* 0x026fea0003c00000 */
.L_x_17:
[----:B------:R-:W-:-:S13]  /*1410*/  ISETP.NE.AND P0, PT, R168, 0x3, PT ;  /* 0x00000003a800780c */ /* 0x000fda0003f05270 */
[----:B------:R-:W-:Y:S05]  /*1420*/  @!P0 BRA `(.L_x_18) ;  /* 0x0000000000048947 */ /* 0x000fea0003800000 */
[----:B------:R-:W-:Y:S01]  /*1430*/  BPT.TRAP 0x1 ;  /* 0x000000040000795c */ /* 0x000fe20000300000 */
.L_x_18:
[----:B------:R-:W3:Y:S01]  /*1440*/  S2UR UR5, SR_CgaCtaId ;  /* 0x00000000000579c3 */ /* 0x000ee20000008800 */
[----:B------:R-:W-:Y:S01]  /*1450*/  UMOV UR4, 0x400 ;  /* 0x0000040000047882 */ /* 0x000fe20000000000 */
[----:B------:R-:W-:Y:S02]  /*1460*/  IMAD.U32 R0, RZ, RZ, UR38 ;  /* 0x00000026ff007e24 */ /* 0x000fe4000f8e00ff */
[----:B------:R-:W-:-:S03]  /*1470*/  IMAD.U32 R3, RZ, RZ, UR39 ;  /* 0x00000027ff037e24 */ /* 0x000fc6000f8e00ff */
[----:B------:R-:W-:Y:S01]  /*1480*/  SHF.L.U32 R0, R0, 0x1f, RZ ;  /* 0x0000001f00007819 */ /* 0x000fe200000006ff */
[----:B---3--:R-:W-:-:S06]  /*1490*/  ULEA UR4, UR5, UR4, 0x18 ;  /* 0x0000000405047291 */ /* 0x008fcc000f8ec03f */
[----:B------:R-:W-:-:S04]  /*14a0*/  IMAD.U32 R6, RZ, RZ, UR4 ;  /* 0x00000004ff067e24 */ /* 0x000fc8000f8e00ff */
[----:B------:R-:W-:-:S04]  /*14b0*/  IMAD R3, R3, 0x8, R6 ;  /* 0x0000000803037824 */ /* 0x000fc800078e0206 */
[----:B------:R3:W4:Y:S01]  /*14c0*/  SYNCS.PHASECHK.TRANS64.TRYWAIT P1, [R3+URZ], R0 ;  /* 0x00000000030075a7 */ /* 0x000722000802017f */
[----:B------:R-:W-:Y:S05]  /*14d0*/  @!P0 BRA `(.L_x_19) ;  /* 0x0000000000048947 */ /* 0x000fea0003800000 */
[----:B------:R-:W-:Y:S01]  /*14e0*/  BPT.TRAP 0x1 ;  /* 0x000000040000795c */ /* 0x000fe20000300000 */
.L_x_19:
[----:B----4-:R-:W-:Y:S05]  /*14f0*/  @P1 BRA `(.L_x_20) ;  /* 0x0000000000081947 */ /* 0x010fea0003800000 */
[----:B------:R-:W4:Y:S02]  /*1500*/  SYNCS.PHASECHK.TRANS64.TRYWAIT P1, [R3+URZ], R0 ;  /* 0x00000000030075a7 */ /* 0x000f24000802017f */
[----:B----4-:R-:W-:Y:S05]  /*1510*/  @!P1 BRA `(.L_x_21) ;  /* 0x000000ac00249947 */ /* 0x010fea0003800000 */
.L_x_20:
[----:B------:R-:W-:-:S04]  /*1520*/  UISETP.LT.AND UP0, UPT, UR40, 0x1, UPT ;  /* 0x000000012800788c */ /* 0x000fc8000bf01270 */
[----:B------:R-:W-:-:S06]  /*1530*/  USEL UR4, UR40, 0x1, UP0 ;  /* 0x0000000128047887 */ /* 0x000fcc0008000000 */
[----:B---34-:R-:W-:Y:S01]  /*1540*/  IMAD.U32 R0, RZ, RZ, UR4 ;  /* 0x00000004ff007e24 */ /* 0x018fe2000f8e00ff */
[----:B------:R-:W-:Y:S05]  /*1550*/  WARPSYNC.ALL ;  /* 0x0000000000007948 */ /* 0x000fea0003800000 */
[----:B------:R-:W-:-:S04]  /*1560*/  IADD3 R0, -R0, UR40, RZ ;  /* 0x0000002800007c10 */ /* 0x000fc8000fffe1ff */
[----:B------:R-:W-:Y:S02]  /*1570*/  ISETP.GE.AND P1, PT, R0, 0x1, PT ;  /* 0x000000010000780c */ /* 0x000fe40003f26270 */
[----:B------:R-:W-:Y:S01]  /*1580*/  R2UR UR4, R6 ;  /* 0x00000000060472ca */ /* 0x000fe200000e0000 */
[----:B------:R-:W-:Y:S01]  /*1590*/  WARPGROUP.ARRIVE ;  /* 0x00000000000079c5 */ /* 0x000fe20000000000 */
[----:B------:R-:W-:Y:S01]  /*15a0*/  UMOV UR9, 0x40000040 ;  /* 0x4000004000097882 */ /* 0x000fe20000000000 */
[----:B------:R-:W-:-:S10]  /*15b0*/  UMOV UR11, 0x40000040 ;  /* 0x40000040000b7882 */ /* 0x000fd40000000000 */
[----:B------:R-:W-:-:S04]  /*15c0*/  UIADD3 UR4, UR4, 0x20100, URZ ;  /* 0x0002010004047890 */ /* 0x000fc8000fffe03f */
[----:B------:R-:W-:-:S04]  /*15d0*/  USHF.R.U32.HI UR4, URZ, 0x4, UR4 ;  /* 0x000000043f047899 */ /* 0x000fc80008011604 */
[----:B------:R-:W-:Y:S02]  /*15e0*/  ULOP3.LUT UR5, UR4, 0x3fff, URZ, 0xc0, !UPT ;  /* 0x00003fff04057892 */ /* 0x000fe4000f8ec03f */
[----:B------:R-:W-:Y:S02]  /*15f0*/  ULOP3.LUT UR4, UR41, 0x10000, URZ, 0xfc, !UPT ;  /* 0x0001000029047892 */ /* 0x000fe4000f8efc3f */
[----:B------:R-:W-:Y:S02]  /*1600*/  ULOP3.LUT UR5, UR5, 0x10000, URZ, 0xfc, !UPT ;  /* 0x0001000005057892 */ /* 0x000fe4000f8efc3f */
[----:B------:R-:W-:Y:S02]  /*1610*/  ULEA UR6, UR39, UR4, 0xb ;  /* 0x0000000427067291 */ /* 0x000fe4000f8e583f */
[----:B------:R-:W-:-:S05]  /*1620*/  ULEA UR7, UR39, UR5, 0xa ;  /* 0x0000000527077291 */ /* 0x000fca000f8e503f */
[----:B------:R-:W-:Y:S02]  /*1630*/  UMOV UR8, UR6 ;  /* 0x0000000600087c82 */ /* 0x000fe40008000000 */
[----:B------:R-:W-:Y:S02]  /*1640*/  UMOV UR10, UR7 ;  /* 0x00000007000a7c82 */ /* 0x000fe40008000000 */
[----:B------:R-:W-:Y:S01]  /*1650*/  HGMMA.64x128x8.F32.TF32 R88, gdesc[UR8], RZ, !UPT, gsb0 ;  /* 0x05e00000085879f0 */ /* 0x000fe2000c0028ff */
[----:B------:R-:W-:Y:S01]  /*1660*/  UIADD3 UR8, UR6, 0x400, URZ ;  /* 0x0000040006087890 */ /* 0x000fe2000fffe03f */
[----:B------:R-:W-:Y:S01]  /*1670*/  UMOV UR9, 0x40000040 ;  /* 0x4000004000097882 */ /* 0x000fe20000000000 */
[----:B------:R-:W-:Y:S02]  /*1680*/  WARPGROUP.DEPBAR.LE gsb0, 0x0 ;  /* 0x00008000000079c5 */ /* 0x000fe40000010000 */
[----:B------:R-:W-:-:S07]  /*1690*/  WARPGROUP.ARRIVE ;  /* 0x00000000000079c5 */ /* 0x000fce0000000000 */
[----:B------:R-:W-:Y:S01]  /*16a0*/  HGMMA.64x128x8.F32.TF32 R24, gdesc[UR8], RZ, !UPT, gsb0 ;  /* 0x05e00000081879f0 */ /* 0x000fe2000c0028ff */
[----:B------:R-:W-:Y:S02]  /*16b0*/  UIADD3 UR8, UR6, 0x2, URZ ;  /* 0x0000000206087890 */ /* 0x000fe4000fffe03f */
[----:B------:R-:W-:Y:S01]  /*16c0*/  UIADD3 UR10, UR7, 0x2, URZ ;  /* 0x00000002070a7890 */ /* 0x000fe2000fffe03f */
[----:B------:R-:W-:Y:S01]  /*16d0*/  UMOV UR9, 0x40000040 ;  /* 0x4000004000097882 */ /* 0x000fe20000000000 */
[----:B------:R-:W-:Y:S01]  /*16e0*/  UMOV UR11, 0x40000040 ;  /* 0x40000040000b7882 */ /* 0x000fe20000000000 */
[----:B------:R-:W-:Y:S02]  /*16f0*/  WARPGROUP.DEPBAR.LE gsb0, 0x0 ;  /* 0x00008000000079c5 */ /* 0x000fe40000010000 */
[----:B------:R-:W-:-:S06]  /*1700*/  WARPGROUP.ARRIVE ;  /* 0x00000000000079c5 */ /* 0x000fcc0000000000 */
[----:B------:R-:W-:Y:S01]  /*1710*/  HGMMA.64x128x8.F32.TF32 R88, gdesc[UR8], R88, gsb0 ;  /* 0x05e00000085879f0 */ /* 0x000fe20008002858 */
[----:B------:R-:W-:Y:S01]  /*1720*/  UIADD3 UR8, UR6, 0x402, URZ ;  /* 0x0000040206087890 */ /* 0x000fe2000fffe03f */
[----:B------:R-:W-:Y:S01]  /*1730*/  UMOV UR9, 0x40000040 ;  /* 0x4000004000097882 */ /* 0x000fe20000000000 */
[----:B------:R-:W-:Y:S02]  /*1740*/  WARPGROUP.DEPBAR.LE gsb0, 0x0 ;  /* 0x00008000000079c5 */ /* 0x000fe40000010000 */
[----:B------:R-:W-:-:S07]  /*1750*/  WARPGROUP.ARRIVE ;  /* 0x00000000000079c5 */ /* 0x000fce0000000000 */
[----:B------:R-:W-:Y:S01]  /*1760*/  HGMMA.64x128x8.F32.TF32 R24, gdesc[UR8], R24, gsb0 ;  /* 0x05e00000081879f0 */ /* 0x000fe20008002818 */
        /* <DEDUP_REMOVED lines=23> */
[----:B------:R-:W-:Y:S03]  /*18e0*/  HGMMA.64x128x8.F32.TF32 R24, gdesc[UR8], R24, gsb0 ;  /* 0x05e00000081879f0 */ /* 0x000fe60008002818 */
[----:B------:R-:W-:Y:S02]  /*18f0*/  WARPGROUP.DEPBAR.LE gsb0, 0x0 ;  /* 0x00008000000079c5 */ /* 0x000fe40000010000 */
[----:B------:R-:W-:Y:S05]  /*1900*/  @!P1 BRA `(.L_x_22) ;  /* 0x0000000400749947 */ /* 0x000fea0003800000 */
[----:B------:R-:W-:Y:S02]  /*1910*/  UIADD3 UR6, UR39, 0x1, URZ ;  /* 0x0000000127067890 */ /* 0x000fe4000fffe03f */
[----:B------:R-:W-:Y:S02]  /*1920*/  IMAD.U32 R3, RZ, RZ, UR39 ;  /* 0x00000027ff037e24 */ /* 0x000fe4000f8e00ff */
[----:B------:R-:W-:-:S04]  /*1930*/  UISETP.NE.AND UP0, UPT, UR6, 0x4, UPT ;  /* 0x000000040600788c */ /* 0x000fc8000bf05270 */
[----:B------:R-:W-:Y:S02]  /*1940*/  USEL UR7, URZ, 0x1, UP0 ;  /* 0x000000013f077887 */ /* 0x000fe40008000000 */
[----:B------:R-:W-:Y:S02]  /*1950*/  USEL UR6, UR6, URZ, UP0 ;  /* 0x0000003f06067287 */ /* 0x000fe40008000000 */
[----:B------:R-:W-:-:S06]  /*1960*/  ULOP3.LUT UR7, UR38, UR7, URZ, 0x3c, !UPT ;  /* 0x0000000726077292 */ /* 0x000fcc000f8e3c3f */
[----:B------:R-:W-:-:S07]  /*1970*/  IMAD.U32 R7, RZ, RZ, UR7 ;  /* 0x00000007ff077e24 */ /* 0x000fce000f8e00ff */
.L_x_29:
[----:B------:R-:W-:Y:S05]  /*1980*/  @!P0 BRA `(.L_x_23) ;  /* 0x0000000000048947 */ /* 0x000fea0003800000 */
[----:B------:R-:W-:Y:S01]  /*1990*/  BPT.TRAP 0x1 ;  /* 0x000000040000795c */ /* 0x000fe20000300000 */
.L_x_23:
[----:B------:R-:W3:Y:S01]  /*19a0*/  S2UR UR8, SR_CgaCtaId ;  /* 0x00000000000879c3 */ /* 0x000ee20000008800 */
[----:B------:R-:W-:Y:S01]  /*19b0*/  UMOV UR7, 0x400 ;  /* 0x0000040000077882 */ /* 0x000fe20000000000 */
[----:B01----:R-:W-:Y:S01]  /*19c0*/  IMAD.U32 R5, RZ, RZ, UR6 ;  /* 0x00000006ff057e24 */ /* 0x003fe2000f8e00ff */
[----:B------:R-:W-:Y:S01]  /*19d0*/  SHF.L.U32 R4, R7, 0x1f, RZ ;  /* 0x0000001f07047819 */ /* 0x000fe200000006ff */
[----:B---3--:R-:W-:-:S06]  /*19e0*/  ULEA UR7, UR8, UR7, 0x18 ;  /* 0x0000000708077291 */ /* 0x008fcc000f8ec03f */
[----:B------:R-:W-:-:S04]  /*19f0*/  IMAD.U32 R6, RZ, RZ, UR7 ;  /* 0x00000007ff067e24 */ /* 0x000fc8000f8e00ff */
[----:B------:R-:W-:-:S04]  /*1a00*/  IMAD R5, R5, 0x8, R6 ;  /* 0x0000000805057824 */ /* 0x000fc800078e0206 */
[----:B------:R0:W1:Y:S01]  /*1a10*/  SYNCS.PHASECHK.TRANS64.TRYWAIT P1, [R5+URZ], R4 ;  /* 0x00000004050075a7 */ /* 0x000062000802017f */
[----:B------:R-:W-:Y:S05]  /*1a20*/  @!P0 BRA `(.L_x_24) ;  /* 0x0000000000048947 */ /* 0x000fea0003800000 */
[----:B------:R-:W-:Y:S01]  /*1a30*/  BPT.TRAP 0x1 ;  /* 0x000000040000795c */ /* 0x000fe20000300000 */
.L_x_24:
[----:B-1----:R-:W-:Y:S05]  /*1a40*/  @P1 BRA `(.L_x_25) ;  /* 0x0000000000081947 */ /* 0x002fea0003800000 */
[----:B------:R-:W1:Y:S02]  /*1a50*/  SYNCS.PHASECHK.TRANS64.TRYWAIT P1, [R5+URZ], R4 ;  /* 0x00000004050075a7 */ /* 0x000e64000802017f */
[----:B-1----:R-:W-:Y:S05]  /*1a60*/  @!P1 BRA `(.L_x_26) ;  /* 0x000000a400e49947 */ /* 0x002fea0003800000 */
.L_x_25:
[----:B------:R-:W-:Y:S01]  /*1a70*/  ULEA UR7, UR6, UR4, 0xb ;  /* 0x0000000406077291 */ /* 0x000fe2000f8e583f */
[----:B------:R-:W-:Y:S01]  /*1a80*/  WARPGROUP.ARRIVE ;  /* 0x00000000000079c5 */ /* 0x000fe20000000000 */
[----:B------:R-:W-:Y:S01]  /*1a90*/  ULEA UR12, UR6, UR5, 0xa ;  /* 0x00000005060c7291 */ /* 0x000fe2000f8e503f */
[----:B------:R-:W-:Y:S01]  /*1aa0*/  UMOV UR9, 0x40000040 ;  /* 0x4000004000097882 */ /* 0x000fe20000000000 */
[----:B------:R-:W-:-:S03]  /*1ab0*/  UMOV UR11, 0x40000040 ;  /* 0x40000040000b7882 */ /* 0x000fc60000000000 */
[----:B------:R-:W-:Y:S02]  /*1ac0*/  UMOV UR8, UR7 ;  /* 0x0000000700087c82 */ /* 0x000fe40008000000 */
[----:B------:R-:W-:Y:S02]  /*1ad0*/  UMOV UR10, UR12 ;  /* 0x0000000c000a7c82 */ /* 0x000fe40008000000 */
        /* <DEDUP_REMOVED lines=44> */
[----:B------:R-:W-:Y:S01]  /*1da0*/  BPT.TRAP 0x1 ;  /* 0x000000040000795c */ /* 0x000fe20000300000 */
.L_x_27:
[----:B------:R-:W-:-:S13]  /*1db0*/  ISETP.NE.AND P1, PT, R22, RZ, PT ;  /* 0x000000ff1600720c */ /* 0x000fda0003f25270 */
[----:B01----:R-:W-:-:S04]  /*1dc0*/  @P1 IMAD R4, R3, 0x8, R6 ;  /* 0x0000000803041824 */ /* 0x003fc800078e0206 */
[----:B------:R-:W-:-:S05]  /*1dd0*/  @P1 VIADD R5, R4, 0x20 ;  /* 0x0000002004051836 */ /* 0x000fca0000000000 */
[----:B------:R-:W-:-:S04]  /*1de0*/  @P1 PRMT R5, R152, 0x654, R5 ;  /* 0x0000065498051816 */ /* 0x000fc80000000005 */
[----:B------:R0:W-:Y:S01]  /*1df0*/  @P1 SYNCS.ARRIVE.TRANS64.RED.A1T0 RZ, [R5+URZ], RZ ;  /* 0x000000ff05ff19a7 */ /* 0x0001e2000810043f */
[----:B------:R-:W-:-:S13]  /*1e00*/  ISETP.GT.U32.AND P1, PT, R19, 0x1, PT ;  /* 0x000000011300780c */ /* 0x000fda0003f24070 */
[----:B0-----:R-:W-:Y:S05]  /*1e10*/  @P1 BRA `(.L_x_28) ;  /* 0x0000000000041947 */ /* 0x001fea0003800000 */
[----:B------:R-:W-:Y:S01]  /*1e20*/  BPT.TRAP 0x1 ;  /* 0x000000040000795c */ /* 0x000fe20000300000 */
.L_x_28:
[----:B------:R-:W-:Y:S01]  /*1e30*/  UIADD3 UR6, UR6, 0x1, URZ ;  /* 0x0000000106067890 */ /* 0x000fe2000fffe03f */
[C---:B------:R-:W-:Y:S01]  /*1e40*/  ISETP.GT.AND P2, PT, R0.reuse, 0x1, PT ;  /* 0x000000010000780c */ /* 0x040fe20003f44270 */
[----:B------:R-:W-:Y:S02]  /*1e50*/  VIADD R3, R3, 0x1 ;  /* 0x0000000103037836 */ /* 0x000fe40000000000 */
[----:B------:R-:W-:Y:S01]  /*1e60*/  UISETP.NE.AND UP0, UPT, UR6, 0x4, UPT ;  /* 0x000000040600788c */ /* 0x000fe2000bf05270 */
[----:B------:R-:W-:Y:S02]  /*1e70*/  VIADD R0, R0, 0xffffffff ;  /* 0xffffffff00007836 */ /* 0x000fe40000000000 */
[C---:B------:R-:W-:Y:S01]  /*1e80*/  ISETP.NE.AND P1, PT, R3.reuse, 0x4, PT ;  /* 0x000000040300780c */ /* 0x040fe20003f25270 */
[----:B------:R-:W-:Y:S02]  /*1e90*/  USEL UR7, URZ, 0x1, UP0 ;  /* 0x000000013f077887 */ /* 0x000fe40008000000 */
[----:B------:R-:W-:Y:S01]  /*1ea0*/  USEL UR6, UR6, URZ, UP0 ;  /* 0x0000003f06067287 */ /* 0x000fe20008000000 */
[----:B------:R-:W-:-:S03]  /*1eb0*/  SEL R3, R3, RZ, P1 ;  /* 0x000000ff03037207 */ /* 0x000fc60000800000 */
[----:B------:R-:W-:Y:S01]  /*1ec0*/  LOP3.LUT R7, R7, UR7, RZ, 0x3c, !PT ;  /* 0x0000000707077c12 */ /* 0x000fe2000f8e3cff */
[----:B------:R-:W-:Y:S07]  /*1ed0*/  @P2 BRA `(.L_x_29) ;  /* 0xfffffff800a82947 */ /* 0x000fee000383ffff */
.L_x_22:
[----:B------:R-:W3:Y:S02]  /*1ee0*/  LDC R0, c[0x0][0x28c] ;  /* 0x0000a300ff007b82 */ /* 0x000ee40000000800 */
[----:B---3--:R-:W-:-:S13]  /*1ef0*/  ISETP.GE.AND P1, PT, R0, 0x1, PT ;  /* 0x000000010000780c */ /* 0x008fda0003f26270 */
[----:B------:R-:W-:Y:S05]  /*1f00*/  @!P1 BRA `(.L_x_30) ;  /* 0x0000000000409947 */ /* 0x000fea0003800000 */
[----:B------:R-:W-:Y:S05]  /*1f10*/  @!P0 BRA `(.L_x_31) ;  /* 0x0000000000048947 */ /* 0x000fea0003800000 */
[----:B------:R-:W-:Y:S01]  /*1f20*/  BPT.TRAP 0x1 ;  /* 0x000000040000795c */ /* 0x000fe20000300000 */
.L_x_31:
[----:B------:R-:W-:Y:S01]  /*1f30*/  ISETP.NE.AND P0, PT, R22, RZ, PT ;  /* 0x000000ff1600720c */ /* 0x000fe20003f05270 */
[----:B------:R-:W-:-:S12]  /*1f40*/  UISETP.LT.AND UP1, UPT, UR40, 0x1, UPT ;  /* 0x000000012800788c */ /* 0x000fd8000bf21270 */
[----:B------:R-:W-:-:S05]  /*1f50*/  VOTEU.ANY UP0, P0 ;  /* 0x00000000003f7886 */ /* 0x000fca0000000100 */
[----:B------:R-:W-:-:S04]  /*1f60*/  @UP0 USEL UR4, UR40, 0x1, UP1 ;  /* 0x0000000128040887 */ /* 0x000fc80008800000 */
[----:B------:R-:W-:-:S06]  /*1f70*/  @UP0 UIADD3 UR4, UR39, UR40, -UR4 ;  /* 0x0000002827040290 */ /* 0x000fcc000fffe804 */
[----:B------:R-:W-:-:S04]  /*1f80*/  IMAD.U32 R0, RZ, RZ, UR4 ;  /* 0x00000004ff007e24 */ /* 0x000fc8000f8e00ff */
[----:B------:R-:W-:-:S05]  /*1f90*/  @P0 IMAD.SHL.U32 R0, R0, 0x8, RZ ;  /* 0x0000000800000824 */ /* 0x000fca00078e00ff */
[----:B------:R-:W-:-:S04]  /*1fa0*/  @P0 LOP3.LUT R0, R0, 0x18, RZ, 0xc0, !PT ;  /* 0x0000001800000812 */ /* 0x000fc800078ec0ff */
[----:B------:R-:W-:-:S04]  /*1fb0*/  @P0 IADD3 R3, R6, 0x20, R0 ;  /* 0x0000002006030810 */ /* 0x000fc80007ffe000 */
[----:B------:R-:W-:-:S04]  /*1fc0*/  @P0 PRMT R3, R152, 0x654, R3 ;  /* 0x0000065498030816 */ /* 0x000fc80000000003 */
[----:B------:R3:W-:Y:S01]  /*1fd0*/  @P0 SYNCS.ARRIVE.TRANS64.RED.A1T0 RZ, [R3+URZ], RZ ;  /* 0x000000ff03ff09a7 */ /* 0x0007e2000810043f */
[----:B------:R-:W-:-:S13]  /*1fe0*/  ISETP.GT.U32.AND P0, PT, R19, 0x1, PT ;  /* 0x000000011300780c */ /* 0x000fda0003f04070 */
[----:B---3--:R-:W-:Y:S05]  /*1ff0*/  @P0 BRA `(.L_x_30) ;  /* 0x0000000000040947 */ /* 0x008fea0003800000 */
[----:B------:R-:W-:Y:S01]  /*2000*/  BPT.TRAP 0x1 ;  /* 0x000000040000795c */ /* 0x000fe20000300000 */
.L_x_30:
[----:B------:R-:W3:Y:S01]  /*2010*/  LDC R6, c[0x0][0x288] ;  /* 0x0000a200ff067b82 */ /* 0x000ee20000000800 */
[--C-:B------:R-:W-:Y:S01]  /*2020*/  SHF.R.U32.HI R0, RZ, 0x2, R18.reuse ;  /* 0x00000002ff007819 */ /* 0x100fe20000011612 */
[----:B------:R-:W-:Y:S01]  /*2030*/  UIADD3 UR39, UR40, UR39, URZ ;  /* 0x0000002728277290 */ /* 0x000fe2000fffe03f */
[----:B01----:R-:W-:Y:S01]  /*2040*/  SHF.R.U32.HI R5, RZ, 0x7, R18 ;  /* 0x00000007ff057819 */ /* 0x003fe20000011612 */
[----:B------:R-:W-:Y:S01]  /*2050*/  IMAD.SHL.U32 R13, R154, 0x80, RZ ;  /* 0x000000809a0d7824 */ /* 0x000fe200078e00ff */
[----:B------:R-:W-:Y:S01]  /*2060*/  LOP3.LUT R3, R0, 0x7, RZ, 0xc0, !PT ;  /* 0x0000000700037812 */ /* 0x000fe200078ec0ff */
[----:B------:R-:W-:Y:S01]  /*2070*/  USHF.R.U32.HI UR4, URZ, 0x2, UR39 ;  /* 0x000000023f047899 */ /* 0x000fe20008011627 */
[----:B------:R-:W-:Y:S01]  /*2080*/  LOP3.LUT R4, R18, 0x60, RZ, 0xc0, !PT ;  /* 0x0000006012047812 */ /* 0x000fe200078ec0ff */
[----:B------:R-:W-:Y:S01]  /*2090*/  ULDC UR8, c[0x0][0x284] ;  /* 0x0000a10000087ab9 */ /* 0x000fe20000000800 */
[----:B------:R-:W-:Y:S01]  /*20a0*/  LOP3.LUT R0, R5, 0x1, RZ, 0xc0, !PT ;  /* 0x0000000105007812 */ /* 0x000fe200078ec0ff */
[----:B------:R-:W-:Y:S01]  /*20b0*/  ULOP3.LUT UR4, UR4, 0x1, URZ, 0xc0, !UPT ;  /* 0x0000000104047892 */ /* 0x000fe2000f8ec03f */
[----:B------:R-:W-:Y:S01]  /*20c0*/  SHF.R.U32.HI R10, RZ, 0x1, R4 ;  /* 0x00000001ff0a7819 */ /* 0x000fe20000011604 */
[----:B------:R-:W-:Y:S01]  /*20d0*/  UISETP.GT.U32.AND UP1, UPT, UR39, 0x3, UPT ;  /* 0x000000032700788c */ /* 0x000fe2000bf24070 */
[----:B------:R-:W-:Y:S01]  /*20e0*/  SHF.R.S32.HI R21, RZ, 0x1f, R23 ;  /* 0x0000001fff157819 */ /* 0x000fe20000011417 */
[----:B------:R-:W-:Y:S01]  /*20f0*/  IMAD.SHL.U32 R4, R0, 0x40, RZ ;  /* 0x0000004000047824 */ /* 0x000fe200078e00ff */
[--C-:B------:R-:W-:Y:S01]  /*2100*/  IADD3 R5, RZ, -R10, -R3.reuse ;  /* 0x8000000aff057210 */ /* 0x100fe20007ffe803 */
[----:B------:R-:W-:Y:S01]  /*2110*/  UISETP.NE.U32.AND UP0, UPT, UR4, 0x1, UPT ;  /* 0x000000010400788c */ /* 0x000fe2000bf05070 */
[----:B------:R-:W-:Y:S01]  /*2120*/  IMAD.WIDE R8, R153, 0x100, RZ ;  /* 0x0000010099087825 */ /* 0x000fe200078e02ff */
[----:B------:R-:W-:Y:S01]  /*2130*/  ULDC.64 UR6, c[0x0][0x5d0] ;  /* 0x0001740000067ab9 */ /* 0x000fe20000000a00 */
[----:B--2---:R-:W-:Y:S01]  /*2140*/  LOP3.LUT R157, R4, 0x40, R3, 0xe2, !PT ;  /* 0x00000040049d7812 */ /* 0x004fe200078ee203 */
[----:B------:R-:W-:Y:S01]  /*2150*/  UISETP.LT.U32.AND UP1, UPT, UR40, 0x4, UP1 ;  /* 0x000000042800788c */ /* 0x000fe20008f21070 */
[----:B------:R-:W-:Y:S01]  /*2160*/  LOP3.LUT R3, R18, 0x3, RZ, 0xc0, !PT ;  /* 0x0000000312037812 */ /* 0x000fe200078ec0ff */
[----:B------:R-:W-:Y:S01]  /*2170*/  UISETP.GT.U32.AND UP0, UPT, UR40, 0x3, !UP0 ;  /* 0x000000032800788c */ /* 0x000fe2000c704070 */
[----:B------:R-:W-:Y:S01]  /*2180*/  IMAD R4, R21, UR6, RZ ;  /* 0x0000000615047c24 */ /* 0x000fe2000f8e02ff */
[----:B---3--:R-:W-:Y:S01]  /*2190*/  ISETP.GE.AND P0, PT, R13, R6, PT ;  /* 0x000000060d00720c */ /* 0x008fe20003f06270 */
[----:B------:R-:W-:Y:S01]  /*21a0*/  IMAD R0, R0, -0x40, R5 ;  /* 0xffffffc000007824 */ /* 0x000fe200078e0205 */
[----:B------:R-:W-:Y:S01]  /*21b0*/  USEL UR5, URZ, 0x1, !UP1 ;  /* 0x000000013f057887 */ /* 0x000fe2000c800000 */
[----:B------:R-:W-:Y:S01]  /*21c0*/  IMAD R12, R3, -0x2, R6 ;  /* 0xfffffffe030c7824 */ /* 0x000fe200078e0206 */
[----:B------:R-:W-:Y:S01]  /*21d0*/  USEL UR4, URZ, 0x1, !UP0 ;  /* 0x000000013f047887 */ /* 0x000fe2000c000000 */
[----:B------:R-:W-:Y:S01]  /*21e0*/  IMAD.SHL.U32 R3, R153, 0x100, RZ ;  /* 0x0000010099037824 */ /* 0x000fe200078e00ff */
[----:B------:R-:W-:Y:S01]  /*21f0*/  ULOP3.LUT UR39, UR39, 0x3, URZ, 0xc0, !UPT ;  /* 0x0000000327277892 */ /* 0x000fe2000f8ec03f */
[----:B------:R-:W-:Y:S01]  /*2200*/  IMAD.SHL.U32 R6, R18, 0x2, RZ ;  /* 0x0000000212067824 */ /* 0x000fe200078e00ff */
[----:B------:R-:W-:Y:S01]  /*2210*/  ULOP3.LUT UR38, UR4, UR38, UR5, 0x96, !UPT ;  /* 0x0000002604267292 */ /* 0x000fe2000f8e9605 */
[----:B------:R-:W-:Y:S01]  /*2220*/  IMAD R11, R23, UR7, R4 ;  /* 0x00000007170b7c24 */ /* 0x000fe2000f8e0204 */
[----:B------:R-:W-:Y:S01]  /*2230*/  ISETP.GE.OR P0, PT, R3, UR8, P0 ;  /* 0x0000000803007c0c */ /* 0x000fe20008706670 */
[----:B------:R-:W-:Y:S01]  /*2240*/  IMAD.MOV.U32 R153, RZ, RZ, -0x1 ;  /* 0xffffffffff997424 */ /* 0x000fe200078e00ff */
[----:B------:R-:W-:-:S02]  /*2250*/  LOP3.LUT R6, R13, 0x6, R6, 0xf8, !PT ;  /* 0x000000060d067812 */ /* 0x000fc400078ef806 */
[----:B------:R-:W-:Y:S01]  /*2260*/  IADD3 R3, -R3, UR8, R0 ;  /* 0x0000000803037c10 */ /* 0x000fe2000fffe100 */
[----:B------:R-:W-:Y:S01]  /*2270*/  IMAD.IADD R0, R12, 0x1, -R13 ;  /* 0x000000010c007824 */ /* 0x000fe200078e0a0d */
[----:B------:R-:W-:Y:S02]  /*2280*/  SHF.R.S32.HI R7, RZ, 0x1f, R6 ;  /* 0x0000001fff077819 */ /* 0x000fe40000011406 */
[----:B------:R-:W-:Y:S01]  /*2290*/  LOP3.LUT R157, R8, R157, R10, 0xfe, !PT ;  /* 0x0000009d089d7212 */ /* 0x000fe200078efe0a */
[----:B------:R-:W-:-:S04]  /*22a0*/  IMAD.WIDE.U32 R4, R23, UR6, R6 ;  /* 0x0000000617047c25 */ /* 0x000fc8000f8e0006 */
[----:B------:R-:W-:Y:S02]  /*22b0*/  IMAD.IADD R11, R5, 0x1, R11 ;  /* 0x00000001050b7824 */ /* 0x000fe400078e020b */
[----:B------:R-:W-:Y:S01]  /*22c0*/  IMAD.MOV.U32 R10, RZ, RZ, R4 ;  /* 0x000000ffff0a7224 */ /* 0x000fe200078e0004 */
[----:B------:R-:W-:Y:S06]  /*22d0*/  @P0 BRA `(.L_x_32) ;  /* 0x0000008000600947 */ /* 0x000fec0003800000 */
[----:B------:R-:W0:Y:S01]  /*22e0*/  LDC.64 R4, c[0x0][0x5c8] ;  /* 0x00017200ff047b82 */ /* 0x000e220000000a00 */
[----:B-----5:R-:W-:Y:S01]  /*22f0*/  FSETP.NEU.AND P0, PT, R156, RZ, PT ;  /* 0x000000ff9c00720b */ /* 0x020fe20003f0d000 */
[----:B------:R-:W-:Y:S01]  /*2300*/  BSSY B0, `(.L_x_32) ;  /* 0x0000815000007945 */ /* 0x000fe20003800000 */
[----:B------:R-:W-:-:S04]  /*2310*/  ISETP.GT.AND P3, PT, R3, RZ, PT ;  /* 0x000000ff0300720c */ /* 0x000fc80003f64270 */
[----:B------:R-:W-:Y:S01]  /*2320*/  ISETP.GT.AND P2, PT, R0, RZ, P3 ;  /* 0x000000ff0000720c */ /* 0x000fe20001f44270 */
[-C--:B0-----:R-:W-:Y:S02]  /*2330*/  IMAD R12, R9, R4.reuse, RZ ;  /* 0x00000004090c7224 */ /* 0x081fe400078e02ff */
[----:B------:R-:W-:-:S04]  /*2340*/  IMAD.WIDE.U32 R170, R157, R4, R10 ;  /* 0x000000049daa7225 */ /* 0x000fc800078e000a */
[----:B------:R-:W-:-:S04]  /*2350*/  IMAD R11, R157, R5, R12 ;  /* 0x000000059d0b7224 */ /* 0x000fc800078e020c */
[----:B------:R-:W-:Y:S01]  /*2360*/  IMAD.IADD R173, R171, 0x1, R11 ;  /* 0x00000001abad7824 */ /* 0x000fe200078e020b */
[----:B------:R-:W-:Y:S06]  /*2370*/  @!P0 BRA `(.L_x_33) ;  /* 0x0000005c00108947 */ /* 0x000fec0003800000 */
[----:B------:R-:W0:Y:S01]  /*2380*/  LDC.64 R12, c[0x0][0x5b8] ;  /* 0x00016e00ff0c7b82 */ /* 0x000e220000000a00 */
[----:B------:R-:W-:-:S07]  /*2390*/  ULDC.64 UR4, c[0x0][0x5c0] ;  /* 0x0001700000047ab9 */ /* 0x000fce0000000a00 */
[----:B------:R-:W1:Y:S08]  /*23a0*/  LDC.64 R14, c[0x0][0x5b0] ;  /* 0x00016c00ff0e7b82 */ /* 0x000e700000000a00 */
[----:B------:R-:W2:Y:S01]  /*23b0*/  LDC.64 R10, c[0x0][0x5a8] ;  /* 0x00016a00ff0a7b82 */ /* 0x000ea20000000a00 */
[----:B0-----:R-:W-:-:S04]  /*23c0*/  IMAD R20, R21, R12, RZ ;  /* 0x0000000c15147224 */ /* 0x001fc800078e02ff */
[C---:B------:R-:W-:Y:S02]  /*23d0*/  IMAD R13, R23.reuse, R13, R20 ;  /* 0x0000000d170d7224 */ /* 0x040fe400078e0214 */
[----:B------:R-:W-:-:S04]  /*23e0*/  IMAD.WIDE.U32 R20, R23, R12, R6 ;  /* 0x0000000c17147225 */ /* 0x000fc800078e0006 */
[-C--:B-1----:R-:W-:Y:S02]  /*23f0*/  IMAD R154, R9, R14.reuse, RZ ;  /* 0x0000000e099a7224 */ /* 0x082fe400078e02ff */
[----:B------:R-:W-:Y:S02]  /*2400*/  IMAD.IADD R159, R21, 0x1, R13 ;  /* 0x00000001159f7824 */ /* 0x000fe400078e020d */
[----:B------:R-:W-:Y:S02]  /*2410*/  IMAD.MOV.U32 R158, RZ, RZ, R20 ;  /* 0x000000ffff9e7224 */ /* 0x000fe400078e0014 */
[C---:B------:R-:W-:Y:S02]  /*2420*/  IMAD R171, R157.reuse, R15, R154 ;  /* 0x0000000f9dab7224 */ /* 0x040fe400078e029a */
[----:B------:R-:W-:-:S04]  /*2430*/  IMAD.WIDE.U32 R160, R157, R14, R158 ;  /* 0x0000000e9da07225 */ /* 0x000fc800078e009e */
[----:B------:R-:W-:Y:S01]  /*2440*/  IMAD.IADD R154, R161, 0x1, R171 ;  /* 0x00000001a19a7824 */ /* 0x000fe200078e02ab */
[----:B--2---:R-:W-:-:S04]  /*2450*/  LEA R162, P0, R160, R10, 0x2 ;  /* 0x0000000aa0a27211 */ /* 0x004fc800078010ff */
[----:B------:R-:W-:-:S05]  /*2460*/  LEA.HI.X R163, R160, R11, R154, 0x2, P0 ;  /* 0x0000000ba0a37211 */ /* 0x000fca00000f149a */
[----:B------:R0:W2:Y:S01]  /*2470*/  @P2 LDG.E.LTC128B R154, desc[UR36][R162.64] ;  /* 0x00000024a29a2981 */ /* 0x0000a2000c1e1920 */
[----:B------:R-:W-:Y:S01]  /*2480*/  LEA R160, P0, R170, UR4, 0x2 ;  /* 0x00000004aaa07c11 */ /* 0x000fe2000f8010ff */
[----:B------:R-:W-:Y:S01]  /*2490*/  IMAD.WIDE.U32 R164, R157, R14, R6 ;  /* 0x0000000e9da47225 */ /* 0x000fe200078e0006 */
[----:B------:R-:W-:Y:S01]  /*24a0*/  ISETP.GT.AND P1, PT, R0, 0x1, P3 ;  /* 0x000000010000780c */ /* 0x000fe20001f24270 */
[----:B------:R-:W-:Y:S02]  /*24b0*/  BSSY B1, `(.L_x_34) ;  /* 0x0000011000017945 */ /* 0x000fe40003800000 */
[----:B------:R-:W-:Y:S02]  /*24c0*/  IMAD.IADD R165, R171, 0x1, R165 ;  /* 0x00000001aba57824 */ /* 0x000fe400078e02a5 */
[----:B------:R-:W-:Y:S01]  /*24d0*/  IMAD.WIDE.U32 R166, R23, R12, R164 ;  /* 0x0000000c17a67225 */ /* 0x000fe200078e00a4 */
[----:B0-----:R-:W-:-:S03]  /*24e0*/  SHF.L.U64.HI R163, R14, 0x3, R15 ;  /* 0x000000030ea37819 */ /* 0x001fc6000001020f */
[----:B------:R-:W-:Y:S01]  /*24f0*/  IMAD.SHL.U32 R162, R14, 0x8, RZ ;  /* 0x000000080ea27824 */ /* 0x000fe200078e00ff */
[----:B--2---:R-:W-:-:S05]  /*2500*/  LOP3.LUT R161, R154, 0xffffe000, RZ, 0xc0, !PT ;  /* 0xffffe0009aa17812 */ /* 0x004fca00078ec0ff */
[----:B------:R-:W-:Y:S01]  /*2510*/  FMUL R169, R161, R156 ;  /* 0x0000009ca1a97220 */ /* 0x000fe20000400000 */
[----:B------:R-:W-:Y:S01]  /*2520*/  LEA.HI.X R161, R170, UR5, R173, 0x2, P0 ;  /* 0x00000005aaa17c11 */ /* 0x000fe200080f14ad */
[----:B------:R-:W-:Y:S01]  /*2530*/  IMAD.WIDE.U32 R172, R157, R14, R162 ;  /* 0x0000000e9dac7225 */ /* 0x000fe200078e00a2 */
[----:B------:R-:W-:-:S03]  /*2540*/  LEA R164, P0, R166, R10, 0x2 ;  /* 0x0000000aa6a47211 */ /* 0x000fc600078010ff */
[----:B------:R-:W-:Y:S01]  /*2550*/  FFMA R169, R88, R155, R169 ;  /* 0x0000009b58a97223 */ /* 0x000fe200000000a9 */
[----:B------:R-:W-:-:S04]  /*2560*/  IMAD.IADD R88, R13, 0x1, R167 ;  /* 0x000000010d587824 */ /* 0x000fc800078e02a7 */
[----:B------:R-:W-:Y:S02]  /*2570*/  F2FP.TF32.F32.PACK_B R169, R169 ;  /* 0x000000a9ffa9723e */ /* 0x000fe400024050ff */
[----:B------:R-:W-:-:S03]  /*2580*/  LEA.HI.X R165, R166, R11, R88, 0x2, P0 ;  /* 0x0000000ba6a57211 */ /* 0x000fc600000f1458 */
[----:B------:R0:W-:Y:S01]  /*2590*/  @P2 STG.E desc[UR36][R160.64], R169 ;  /* 0x000000a9a0002986 */ /* 0x0001e2000c101924 */
[----:B------:R-:W-:Y:S05]  /*25a0*/  @!P1 BRA `(.L_x_35) ;  /* 0x0000000000049947 */ /* 0x000fea0003800000 */
[----:B------:R1:W5:Y:S02]  /*25b0*/  LDG.E.LTC128B R154, desc[UR36][R164.64+0x4] ;  /* 0x00000424a49a7981 */ /* 0x000364000c1e1920 */
.L_x_35:
[----:B------:R-:W-:Y:S05]  /*25c0*/  BSYNC B1 ;  /* 0x0000000000017941 */ /* 0x000fea0003800000 */
.L_x_34:
[----:B-----5:R-:W-:Y:S01]  /*25d0*/  LOP3.LUT R167, R154, 0xffffe000, RZ, 0xc0, !PT ;  /* 0xffffe0009aa77812 */ /* 0x020fe200078ec0ff */
[----:B------:R-:W-:Y:S01]  /*25e0*/  IMAD.IADD R171, R171, 0x1, R173 ;  /* 0x00000001abab7824 */ /* 0x000fe200078e02ad */
[----:B------:R-:W-:Y:S02]  /*25f0*/  ISETP.GT.AND P0, PT, R3, 0x8, PT ;  /* 0x000000080300780c */ /* 0x000fe40003f04270 */
[----:B------:R-:W-:Y:S01]  /*2600*/  IADD3 R166, P4, R20, R172, RZ ;  /* 0x000000ac14a67210 */ /* 0x000fe20007f9e0ff */
[----:B------:R-:W-:Y:S01]  /*2610*/  FMUL R88, R167, R156 ;  /* 0x0000009ca7587220 */ /* 0x000fe20000400000 */
[----:B------:R-:W-:-:S03]  /*2620*/  ISETP.GT.AND P2, PT, R0, RZ, P0 ;  /* 0x000000ff0000720c */ /* 0x000fc60000744270 */
[----:B------:R-:W-:Y:S01]  /*2630*/  FFMA R175, R89, R155, R88 ;  /* 0x0000009b59af7223 */ /* 0x000fe20000000058 */
[----:B------:R-:W-:Y:S01]  /*2640*/  IMAD.X R167, R171, 0x1, R159, P4 ;  /* 0x00000001aba77824 */ /* 0x000fe200020e069f */
[----:B------:R-:W-:-:S03]  /*2650*/  LEA R88, P4, R166, R10, 0x2 ;  /* 0x0000000aa6587211 */ /* 0x000fc600078810ff */
[----:B------:R-:W-:Y:S02]  /*2660*/  F2FP.TF32.F32.PACK_B R175, R175 ;  /* 0x000000afffaf723e */ /* 0x000fe400024050ff */
[----:B------:R-:W-:-:S03]  /*2670*/  LEA.HI.X R89, R166, R11, R167, 0x2, P4 ;  /* 0x0000000ba6597211 */ /* 0x000fc600020f14a7 */
[----:B------:R2:W-:Y:S04]  /*2680*/  @P1 STG.E desc[UR36][R160.64+0x4], R175 ;  /* 0x000004afa0001986 */ /* 0x0005e8000c101924 */
[----:B------:R3:W0:Y:S01]  /*2690*/  @P2 LDG.E.LTC128B R154, desc[UR36][R88.64] ;  /* 0x00000024589a2981 */ /* 0x000622000c1e1920 */
[----:B------:R-:W-:Y:S01]  /*26a0*/  IMAD.SHL.U32 R167, R4, 0x20, RZ ;  /* 0x0000002004a77824 */ /* 0x000fe200078e00ff */
[----:B------:R-:W-:Y:S01]  /*26b0*/  IADD3 R172, P1, R6, R172, RZ ;  /* 0x000000ac06ac7210 */ /* 0x000fe20007f3e0ff */
[----:B------:R-:W-:Y:S03]  /*26c0*/  BSSY B1, `(.L_x_36) ;  /* 0x0000011000017945 */ /* 0x000fe60003800000 */
[----:B------:R-:W-:Y:S01]  /*26d0*/  IADD3 R170, P4, R167, R160, RZ ;  /* 0x000000a0a7aa7210 */ /* 0x000fe20007f9e0ff */
[----:B------:R-:W-:Y:S01]  /*26e0*/  IMAD.X R173, R7, 0x1, R171, P1 ;  /* 0x0000000107ad7824 */ /* 0x000fe200008e06ab */
[----:B------:R-:W-:Y:S01]  /*26f0*/  ISETP.GT.AND P1, PT, R0, 0x1, P0 ;  /* 0x000000010000780c */ /* 0x000fe20000724270 */
[----:B------:R-:W-:-:S03]  /*2700*/  IMAD.WIDE.U32 R172, R23, R12, R172 ;  /* 0x0000000c17ac7225 */ /* 0x000fc600078e00ac */
[----:B---3--:R-:W-:Y:S02]  /*2710*/  LEA R88, P5, R172, R10, 0x2 ;  /* 0x0000000aac587211 */ /* 0x008fe400078a10ff */
[----:B0-----:R-:W-:-:S05]  /*2720*/  LOP3.LUT R169, R154, 0xffffe000, RZ, 0xc0, !PT ;  /* 0xffffe0009aa97812 */ /* 0x001fca00078ec0ff */
[----:B------:R-:W-:-:S04]  /*2730*/  FMUL R169, R169, R156 ;  /* 0x0000009ca9a97220 */ /* 0x000fc80000400000 */
[----:B------:R-:W-:Y:S01]  /*2740*/  FFMA R177, R90, R155, R169 ;  /* 0x0000009b5ab17223 */ /* 0x000fe200000000a9 */
[----:B------:R-:W-:Y:S01]  /*2750*/  SHF.L.U64.HI R169, R4, 0x5, R5 ;  /* 0x0000000504a97819 */ /* 0x000fe20000010205 */
[----:B------:R-:W-:-:S03]  /*2760*/  IMAD.IADD R90, R13, 0x1, R173 ;  /* 0x000000010d5a7824 */ /* 0x000fc600078e02ad */
[----:B------:R-:W-:Y:S01]  /*2770*/  F2FP.TF32.F32.PACK_B R177, R177 ;  /* 0x000000b1ffb1723e */ /* 0x000fe200024050ff */
[----:B------:R-:W-:Y:S01]  /*2780*/  IMAD.X R171, R169, 0x1, R161, P4 ;  /* 0x00000001a9ab7824 */ /* 0x000fe200020e06a1 */
[----:B------:R-:W-:-:S04]  /*2790*/  LEA.HI.X R89, R172, R11, R90, 0x2, P5 ;  /* 0x0000000bac597211 */ /* 0x000fc800028f145a */
[----:B------:R2:W-:Y:S01]  /*27a0*/  @P2 STG.E desc[UR36][R170.64], R177 ;  /* 0x000000b1aa002986 */ /* 0x0005e2000c101924 */
[----:B------:R-:W-:Y:S05]  /*27b0*/  @!P1 BRA `(.L_x_37) ;  /* 0x0000000000049947 */ /* 0x000fea0003800000 */
[----:B------:R0:W5:Y:S02]  /*27c0*/  LDG.E.LTC128B R154, desc[UR36][R88.64+0x4] ;  /* 0x00000424589a7981 */ /* 0x000164000c1e1920 */
.L_x_37:
[----:B------:R-:W-:Y:S05]  /*27d0*/  BSYNC B1 ;  /* 0x0000000000017941 */ /* 0x000fea0003800000 */
.L_x_36:
[----:B-----5:R-:W-:Y:S01]  /*27e0*/  LOP3.LUT R173, R154, 0xffffe000, RZ, 0xc0, !PT ;  /* 0xffffe0009aad7812 */ /* 0x020fe200078ec0ff */
[----:B------:R-:W-:Y:S01]  /*27f0*/  BSSY B1, `(.L_x_38) ;  /* 0x000000a000017945 */ /* 0x000fe20003800000 */
[----:B------:R-:W-:-:S03]  /*2800*/  ISETP.GT.AND P2, PT, R0, 0x8, P3 ;  /* 0x000000080000780c */ /* 0x000fc60001f44270 */
[----:B------:R-:W-:-:S04]  /*2810*/  FMUL R90, R173, R156 ;  /* 0x0000009cad5a7220 */ /* 0x000fc80000400000 */
[----:B------:R-:W-:Y:S01]  /*2820*/  FFMA R173, R91, R155, R90 ;  /* 0x0000009b5bad7223 */ /* 0x000fe2000000005a */
[----:B------:R-:W-:Y:S02]  /*2830*/  @P1 IMAD.MOV.U32 R90, RZ, RZ, R170 ;  /* 0x000000ffff5a1224 */ /* 0x000fe400078e00aa */
[----:B------:R-:W-:Y:S02]  /*2840*/  @P1 IMAD.MOV.U32 R91, RZ, RZ, R171 ;  /* 0x000000ffff5b1224 */ /* 0x000fe400078e00ab */
[----:B------:R-:W-:-:S05]  /*2850*/  F2FP.TF32.F32.PACK_B R173, R173 ;  /* 0x000000adffad723e */ /* 0x000fca00024050ff */
[----:B------:R3:W-:Y:S01]  /*2860*/  @P1 STG.E desc[UR36][R90.64+0x4], R173 ;  /* 0x000004ad5a001986 */ /* 0x0007e2000c101924 */
[----:B------:R-:W-:Y:S05]  /*2870*/  @!P2 BRA `(.L_x_39) ;  /* 0x000000000004a947 */ /* 0x000fea0003800000 */
[----:B------:R4:W5:Y:S02]  /*2880*/  LDG.E.LTC128B R154, desc[UR36][R164.64+0x20] ;  /* 0x00002024a49a7981 */ /* 0x000964000c1e1920 */
.L_x_39:
[----:B------:R-:W-:Y:S05]  /*2890*/  BSYNC B1 ;  /* 0x0000000000017941 */ /* 0x000fea0003800000 */
.L_x_38:
[----:B---3-5:R-:W-:Y:S01]  /*28a0*/  LOP3.LUT R91, R154, 0xffffe000, RZ, 0xc0, !PT ;  /* 0xffffe0009a5b7812 */ /* 0x028fe200078ec0ff */
[----:B------:R-:W-:Y:S01]  /*28b0*/  @P2 IMAD.MOV.U32 R90, RZ, RZ, R160 ;  /* 0x000000ffff5a2224 */ /* 0x000fe200078e00a0 */
[----:B------:R-:W-:Y:S01]  /*28c0*/  ISETP.GT.AND P1, PT, R0, 0x9, P3 ;  /* 0x000000090000780c */ /* 0x000fe20001f24270 */
[----:B------:R-:W-:Y:S02]  /*28d0*/  BSSY B1, `(.L_x_40) ;  /* 0x0000008000017945 */ /* 0x000fe40003800000 */
[----:B------:R-:W-:-:S04]  /*28e0*/  FMUL R91, R91, R156 ;  /* 0x0000009c5b5b7220 */ /* 0x000fc80000400000 */
[----:B------:R-:W-:Y:S01]  /*28f0*/  FFMA R173, R92, R155, R91 ;  /* 0x0000009b5cad7223 */ /* 0x000fe2000000005b */
[----:B------:R-:W-:-:S04]  /*2900*/  @P2 IMAD.MOV.U32 R91, RZ, RZ, R161 ;  /* 0x000000ffff5b2224 */ /* 0x000fc800078e00a1 */
[----:B------:R-:W-:-:S05]  /*2910*/  F2FP.TF32.F32.PACK_B R173, R173 ;  /* 0x000000adffad723e */ /* 0x000fca00024050ff */
[----:B------:R3:W-:Y:S01]  /*2920*/  @P2 STG.E desc[UR36][R90.64+0x20], R173 ;  /* 0x000020ad5a002986 */ /* 0x0007e2000c101924 */
[----:B------:R-:W-:Y:S05]  /*2930*/  @!P1 BRA `(.L_x_41) ;  /* 0x0000000000049947 */ /* 0x000fea0003800000 */
[----:B------:R0:W5:Y:S02]  /*2940*/  LDG.E.LTC128B R154, desc[UR36][R164.64+0x24] ;  /* 0x00002424a49a7981 */ /* 0x000164000c1e1920 */
.L_x_41:
[----:B------:R-:W-:Y:S05]  /*2950*/  BSYNC B1 ;  /* 0x0000000000017941 */ /* 0x000fea0003800000 */
.L_x_40:
[----:B---3-5:R-:W-:Y:S01]  /*2960*/  LOP3.LUT R91, R154, 0xffffe000, RZ, 0xc0, !PT ;  /* 0xffffe0009a5b7812 */ /* 0x028fe200078ec0ff */
[----:B------:R-:W-:Y:S01]  /*2970*/  BSSY B1, `(.L_x_42) ;  /* 0x000000a000017945 */ /* 0x000fe20003800000 */
[----:B------:R-:W-:-:S03]  /*2980*/  ISETP.GT.AND P2, PT, R0, 0x8, P0 ;  /* 0x000000080000780c */ /* 0x000fc60000744270 */
[----:B------:R-:W-:Y:S01]  /*2990*/  FMUL R90, R91, R156 ;  /* 0x0000009c5b5a7220 */ /* 0x000fe20000400000 */
[----:B------:R-:W-:-:S03]  /*29a0*/  @P1 IMAD.MOV.U32 R91, RZ, RZ, R161 ;  /* 0x000000ffff5b1224 */ /* 0x000fc600078e00a1 */
[----:B------:R-:W-:Y:S01]  /*29b0*/  FFMA R93, R93, R155, R90 ;  /* 0x0000009b5d5d7223 */ /* 0x000fe2000000005a */
[----:B------:R-:W-:-:S04]  /*29c0*/  @P1 IMAD.MOV.U32 R90, RZ, RZ, R160 ;  /* 0x000000ffff5a1224 */ /* 0x000fc800078e00a0 */
[----:B------:R-:W-:-:S05]  /*29d0*/  F2FP.TF32.F32.PACK_B R93, R93 ;  /* 0x0000005dff5d723e */ /* 0x000fca00024050ff */
[----:B------:R3:W-:Y:S01]  /*29e0*/  @P1 STG.E desc[UR36][R90.64+0x24], R93 ;  /* 0x0000245d5a001986 */ /* 0x0007e2000c101924 */
[----:B------:R-:W-:Y:S05]  /*29f0*/  @!P2 BRA `(.L_x_43) ;  /* 0x000000000004a947 */ /* 0x000fea0003800000 */
[----:B------:R0:W5:Y:S02]  /*2a00*/  LDG.E.LTC128B R154, desc[UR36][R88.64+0x20] ;  /* 0x00002024589a7981 */ /* 0x000164000c1e1920 */
.L_x_43:
[----:B------:R-:W-:Y:S05]  /*2a10*/  BSYNC B1 ;  /* 0x0000000000017941 */ /* 0x000fea0003800000 */
.L_x_42:
        /* <DEDUP_REMOVED lines=11> */
.L_x_45:
[----:B------:R-:W-:Y:S05]  /*2ad0*/  BSYNC B1 ;  /* 0x0000000000017941 */ /* 0x000fea0003800000 */
.L_x_44:
        /* <DEDUP_REMOVED lines=11> */
.L_x_47:
[----:B------:R-:W-:Y:S05]  /*2b90*/  BSYNC B1 ;  /* 0x0000000000017941 */ /* 0x000fea0003800000 */
.L_x_46:
        /* <DEDUP_REMOVED lines=11> */
.L_x_49:
[----:B------:R-:W-:Y:S05]  /*2c50*/  BSYNC B1 ;  /* 0x0000000000017941 */ /* 0x000fea0003800000 */
.L_x_48:
        /* <DEDUP_REMOVED lines=11> */
.L_x_51:
[----:B------:R-:W-:Y:S05]  /*2d10*/  BSYNC B1 ;  /* 0x0000000000017941 */ /* 0x000fea0003800000 */
.L_x_50:
        /* <DEDUP_REMOVED lines=11> */
.L_x_53:
[----:B------:R-:W-:Y:S05]  /*2dd0*/  BSYNC B1 ;  /* 0x0000000000017941 */ /* 0x000fea0003800000 */
.L_x_52:
        /* <DEDUP_REMOVED lines=11> */
.L_x_55:
[----:B------:R-:W-:Y:S05]  /*2e90*/  BSYNC B1 ;  /* 0x0000000000017941 */ /* 0x000fea0003800000 */
.L_x_54:
        /* <DEDUP_REMOVED lines=11> */
.L_x_57:
[----:B------:R-:W-:Y:S05]  /*2f50*/  BSYNC B1 ;  /* 0x0000000000017941 */ /* 0x000fea0003800000 */
.L_x_56:
        /* <DEDUP_REMOVED lines=11> */
.L_x_59:
[----:B------:R-:W-:Y:S05]  /*3010*/  BSYNC B1 ;  /* 0x0000000000017941 */ /* 0x000fea0003800000 */
.L_x_58:
        /* <DEDUP_REMOVED lines=11> */
.L_x_61:
[----:B------:R-:W-:Y:S05]  /*30d0*/  BSYNC B1 ;  /* 0x0000000000017941 */ /* 0x000fea0003800000 */
.L_x_60:
        /* <DEDUP_REMOVED lines=11> */
.L_x_63:
[----:B------:R-:W-:Y:S05]  /*3190*/  BSYNC B1 ;  /* 0x0000000000017941 */ /* 0x000fea0003800000 */
.L_x_62:
        /* <DEDUP_REMOVED lines=11> */
.L_x_65:
[----:B------:R-:W-:Y:S05]  /*3250*/  BSYNC B1 ;  /* 0x0000000000017941 */ /* 0x000fea0003800000 */
.L_x_64:
        /* <DEDUP_REMOVED lines=11> */
.L_x_67:
[----:B------:R-:W-:Y:S05]  /*3310*/  BSYNC B1 ;  /* 0x0000000000017941 */ /* 0x000fea0003800000 */
.L_x_66:
        /* <DEDUP_REMOVED lines=11> */
.L_x_69:
[----:B------:R-:W-:Y:S05]  /*33d0*/  BSYNC B1 ;  /* 0x0000000000017941 */ /* 0x000fea0003800000 */
.L_x_68:
        /* <DEDUP_REMOVED lines=11> */
.L_x_71:
[----:B------:R-:W-:Y:S05]  /*3490*/  BSYNC B1 ;  /* 0x0000000000017941 */ /* 0x000fea0003800000 */
.L_x_70:
        /* <DEDUP_REMOVED lines=11> */
.L_x_73:
[----:B------:R-:W-:Y:S05]  /*3550*/  BSYNC B1 ;  /* 0x0000000000017941 */ /* 0x000fea0003800000 */
.L_x_72:
        /* <DEDUP_REMOVED lines=11> */
.L_x_75:
[----:B------:R-:W-:Y:S05]  /*3610*/  BSYNC B1 ;  /* 0x0000000000017941 */ /* 0x000fea0003800000 */
.L_x_74:
        /* <DEDUP_REMOVED lines=11> */
.L_x_77:
[----:B------:R-:W-:Y:S05]  /*36d0*/  BSYNC B1 ;  /* 0x0000000000017941 */ /* 0x000fea0003800000 */
.L_x_76:
        /* <DEDUP_REMOVED lines=11> */
.L_x_79:
[----:B------:R-:W-:Y:S05]  /*3790*/  BSYNC B1 ;  /* 0x0000000000017941 */ /* 0x000fea0003800000 */
.L_x_78:
        /* <DEDUP_REMOVED lines=11> */
.L_x_81:
[----:B------:R-:W-:Y:S05]  /*3850*/  BSYNC B1 ;  /* 0x0000000000017941 */ /* 0x000fea0003800000 */
.L_x_80:
        /* <DEDUP_REMOVED lines=11> */
.L_x_83:
[----:B------:R-:W-:Y:S05]  /*3910*/  BSYNC B1 ;  /* 0x0000000000017941 */ /* 0x000fea0003800000 */
.L_x_82:
        /* <DEDUP_REMOVED lines=11> */
.L_x_85:
[----:B------:R-:W-:Y:S05]  /*39d0*/  BSYNC B1 ;  /* 0x0000000000017941 */ /* 0x000fea0003800000 */
.L_x_84:
        /* <DEDUP_REMOVED lines=11> */
.L_x_87:
[----:B------:R-:W-:Y:S05]  /*3a90*/  BSYNC B1 ;  /* 0x0000000000017941 */ /* 0x000fea0003800000 */
.L_x_86:
        /* <DEDUP_REMOVED lines=11> */
.L_x_89:
[----:B------:R-:W-:Y:S05]  /*3b50*/  BSYNC B1 ;  /* 0x0000000000017941 */ /* 0x000fea0003800000 */
.L_x_88:
        /* <DEDUP_REMOVED lines=11> */
.L_x_91:
[----:B------:R-:W-:Y:S05]  /*3c10*/  BSYNC B1 ;  /* 0x0000000000017941 */ /* 0x000fea0003800000 */
.L_x_90:
        /* <DEDUP_REMOVED lines=11> */
.L_x_93:
[----:B------:R-:W-:Y:S05]  /*3cd0*/  BSYNC B1 ;  /* 0x0000000000017941 */ /* 0x000fea0003800000 */
.L_x_92:
        /* <DEDUP_REMOVED lines=11> */
.L_x_95:
[----:B------:R-:W-:Y:S05]  /*3d90*/  BSYNC B1 ;  /* 0x0000000000017941 */ /* 0x000fea0003800000 */
.L_x_94:
        /* <DEDUP_REMOVED lines=11> */
.L_x_97:
[----:B------:R-:W-:Y:S05]  /*3e50*/  BSYNC B1 ;  /* 0x0000000000017941 */ /* 0x000fea0003800000 */
.L_x_96:
        /* <DEDUP_REMOVED lines=11> */
.L_x_99:
[----:B------:R-:W-:Y:S05]  /*3f10*/  BSYNC B1 ;  /* 0x0000000000017941 */ /* 0x000fea0003800000 */
.L_x_98:
        /* <DEDUP_REMOVED lines=11> */
.L_x_101:
[----:B------:R-:W-:Y:S05]  /*3fd0*/  BSYNC B1 ;  /* 0x0000000000017941 */ /* 0x000fea0003800000 */
.L_x_100:
        /* <DEDUP_REMOVED lines=11> */
.L_x_103:
[----:B------:R-:W-:Y:S05]  /*4090*/  BSYNC B1 ;  /* 0x0000000000017941 */ /* 0x000fea0003800000 */
.L_x_102:
        /* <DEDUP_REMOVED lines=11> */
.L_x_105:
[----:B------:R-:W-:Y:S05]  /*4150*/  BSYNC B1 ;  /* 0x0000000000017941 */ /* 0x000fea0003800000 */
.L_x_104:
        /* <DEDUP_REMOVED lines=11> */
.L_x_107:
[----:B------:R-:W-:Y:S05]  /*4210*/  BSYNC B1 ;  /* 0x0000000000017941 */ /* 0x000fea0003800000 */
.L_x_106:
        /* <DEDUP_REMOVED lines=11> */
.L_x_109:
[----:B------:R-:W-:Y:S05]  /*42d0*/  BSYNC B1 ;  /* 0x0000000000017941 */ /* 0x000fea0003800000 */
.L_x_108:
        /* <DEDUP_REMOVED lines=11> */
.L_x_111:
[----:B------:R-:W-:Y:S05]  /*4390*/  BSYNC B1 ;  /* 0x0000000000017941 */ /* 0x000fea0003800000 */
.L_x_110:
        /* <DEDUP_REMOVED lines=11> */
.L_x_113:
[----:B------:R-:W-:Y:S05]  /*4450*/  BSYNC B1 ;  /* 0x0000000000017941 */ /* 0x000fea0003800000 */
.L_x_112:
        /* <DEDUP_REMOVED lines=11> */
.L_x_115:
[----:B------:R-:W-:Y:S05]  /*4510*/  BSYNC B1 ;  /* 0x0000000000017941 */ /* 0x000fea0003800000 */
.L_x_114:
        /* <DEDUP_REMOVED lines=11> */
.L_x_117:
[----:B------:R-:W-:Y:S05]  /*45d0*/  BSYNC B1 ;  /* 0x0000000000017941 */ /* 0x000fea0003800000 */
.L_x_116:
        /* <DEDUP_REMOVED lines=11> */
.L_x_119:
[----:B------:R-:W-:Y:S05]  /*4690*/  BSYNC B1 ;  /* 0x0000000000017941 */ /* 0x000fea0003800000 */
.L_x_118:
        /* <DEDUP_REMOVED lines=11> */
.L_x_121:
[----:B------:R-:W-:Y:S05]  /*4750*/  BSYNC B1 ;  /* 0x0000000000017941 */ /* 0x000fea0003800000 */
.L_x_120:
        /* <DEDUP_REMOVED lines=11> */
.L_x_123:
[----:B------:R-:W-:Y:S05]  /*4810*/  BSYNC B1 ;  /* 0x0000000000017941 */ /* 0x000fea0003800000 */
.L_x_122:
        /* <DEDUP_REMOVED lines=11> */
.L_x_125:
[----:B------:R-:W-:Y:S05]  /*48d0*/  BSYNC B1 ;  /* 0x0000000000017941 */ /* 0x000fea0003800000 */
.L_x_124:
        /* <DEDUP_REMOVED lines=11> */
.L_x_127:
[----:B------:R-:W-:Y:S05]  /*4990*/  BSYNC B1 ;  /* 0x0000000000017941 */ /* 0x000fea0003800000 */
.L_x_126:
        /* <DEDUP_REMOVED lines=11> */
.L_x_129:
[----:B------:R-:W-:Y:S05]  /*4a50*/  BSYNC B1 ;  /* 0x0000000000017941 */ /* 0x000fea0003800000 */
.L_x_128:
        /* <DEDUP_REMOVED lines=11> */
.L_x_131:
[----:B------:R-:W-:Y:S05]  /*4b10*/  BSYNC B1 ;  /* 0x0000000000017941 */ /* 0x000fea0003800000 */
.L_x_130:
        /* <DEDUP_REMOVED lines=11> */
.L_x_133:
[----:B------:R-:W-:Y:S05]  /*4bd0*/  BSYNC B1 ;  /* 0x0000000000017941 */ /* 0x000fea0003800000 */
.L_x_132:
        /* <DEDUP_REMOVED lines=11> */
.L_x_135:
[----:B------:R-:W-:Y:S05]  /*4c90*/  BSYNC B1 ;  /* 0x0000000000017941 */ /* 0x000fea0003800000 */
.L_x_134:
        /* <DEDUP_REMOVED lines=11> */
.L_x_137:
[----:B------:R-:W-:Y:S05]  /*4d50*/  BSYNC B1 ;  /* 0x0000000000017941 */ /* 0x000fea0003800000 */
.L_x_136:
        /* <DEDUP_REMOVED lines=11> */
.L_x_139:
[----:B------:R-:W-:Y:S05]  /*4e10*/  BSYNC B1 ;  /* 0x0000000000017941 */ /* 0x000fea0003800000 */
.L_x_138:
        /* <DEDUP_REMOVED lines=11> */
.L_x_141:
[----:B------:R-:W-:Y:S05]  /*4ed0*/  BSYNC B1 ;  /* 0x0000000000017941 */ /* 0x000fea0003800000 */
.L_x_140:
        /* <DEDUP_REMOVED lines=11> */
.L_x_143:
[----:B------:R-:W-:Y:S05]  /*4f90*/  BSYNC B1 ;  /* 0x0000000000017941 */ /* 0x000fea0003800000 */
.L_x_142:
        /* <DEDUP_REMOVED lines=11> */
.L_x_145:
[----:B------:R-:W-:Y:S05]  /*5050*/  BSYNC B1 ;  /* 0x0000000000017941 */ /* 0x000fea0003800000 */
.L_x_144:
        /* <DEDUP_REMOVED lines=11> */
.L_x_147:
[----:B------:R-:W-:Y:S05]  /*5110*/  BSYNC B1 ;  /* 0x0000000000017941 */ /* 0x000fea0003800000 */
.L_x_146:
        /* <DEDUP_REMOVED lines=11> */
.L_x_149:
[----:B------:R-:W-:Y:S05]  /*51d0*/  BSYNC B1 ;  /* 0x0000000000017941 */ /* 0x000fea0003800000 */
.L_x_148:
        /* <DEDUP_REMOVED lines=11> */
.L_x_151:
[----:B------:R-:W-:Y:S05]  /*5290*/  BSYNC B1 ;  /* 0x0000000000017941 */ /* 0x000fea0003800000 */
.L_x_150:
        /* <DEDUP_REMOVED lines=11> */
.L_x_153:
[----:B------:R-:W-:Y:S05]  /*5350*/  BSYNC B1 ;  /* 0x0000000000017941 */ /* 0x000fea0003800000 */
.L_x_152:
        /* <DEDUP_REMOVED lines=11> */
.L_x_155:
[----:B------:R-:W-:Y:S05]  /*5410*/  BSYNC B1 ;  /* 0x0000000000017941 */ /* 0x000fea0003800000 */
.L_x_154:
[----:B---3-5:R-:W-:Y:S01]  /*5420*/  LOP3.LUT R91, R154, 0xffffe000, RZ, 0xc0, !PT ;  /* 0xffffe0009a5b7812 */ /* 0x028fe200078ec0ff */
[----:B------:R-:W-:Y:S01]  /*5430*/  @P2 IMAD.MOV.U32 R8, RZ, RZ, R170 ;  /* 0x000000ffff082224 */ /* 0x000fe200078e00aa */
[----:B------:R-:W-:Y:S01]  /*5440*/  IADD3 R157, P1, R157, 0x80, RZ ;  /* 0x000000809d9d7810 */ /* 0x000fe20007f3e0ff */
[----:B------:R-:W-:Y:S02]  /*5450*/  BSSY B1, `(.L_x_156) ;  /* 0x000000b000017945 */ /* 0x000fe40003800000 */
[----:B------:R-:W-:Y:S02]  /*5460*/  FMUL R91, R91, R156 ;  /* 0x0000009c5b5b7220 */ /* 0x000fe40000400000 */
[----:B------:R-:W-:Y:S01]  /*5470*/  IMAD.X R9, RZ, RZ, R9, P1 ;  /* 0x000000ffff097224 */ /* 0x000fe200008e0609 */
[----:B------:R-:W-:Y:S01]  /*5480*/  ISETP.GT.AND P1, PT, R0, 0x79, P0 ;  /* 0x000000790000780c */ /* 0x000fe20000724270 */
[----:B------:R-:W-:Y:S02]  /*5490*/  FFMA R91, R150, R155, R91 ;  /* 0x0000009b965b7223 */ /* 0x000fe4000000005b */
[----:B------:R-:W-:-:S02]  /*54a0*/  IMAD R90, R9, R14, RZ ;  /* 0x0000000e095a7224 */ /* 0x000fc400078e02ff */
[----:B------:R-:W-:Y:S01]  /*54b0*/  @P2 IMAD.MOV.U32 R9, RZ, RZ, R171 ;  /* 0x000000ffff092224 */ /* 0x000fe200078e00ab */
[----:B------:R-:W-:-:S05]  /*54c0*/  F2FP.TF32.F32.PACK_B R91, R91 ;  /* 0x0000005bff5b723e */ /* 0x000fca00024050ff */
[----:B------:R3:W-:Y:S02]  /*54d0*/  @P2 STG.E desc[UR36][R8.64+0x1e0], R91 ;  /* 0x0001e05b08002986 */ /* 0x0007e4000c101924 */
[----:B------:R-:W-:Y:S05]  /*54e0*/  @!P1 BRA `(.L_x_157) ;  /* 0x0000000000049947 */ /* 0x000fea0003800000 */
[----:B------:R0:W5:Y:S02]  /*54f0*/  LDG.E.LTC128B R154, desc[UR36][R88.64+0x1e4] ;  /* 0x0001e424589a7981 */ /* 0x000164000c1e1920 */
.L_x_157:
[----:B------:R-:W-:Y:S05]  /*5500*/  BSYNC B1 ;  /* 0x0000000000017941 */ /* 0x000fea0003800000 */
.L_x_156:
[----:B0----5:R-:W-:Y:S01]  /*5510*/  LOP3.LUT R89, R154, 0xffffe000, RZ, 0xc0, !PT ;  /* 0xffffe0009a597812 */ /* 0x021fe200078ec0ff */
[----:B------:R-:W-:Y:S01]  /*5520*/  IMAD R97, R157, R15, R90 ;  /* 0x0000000f9d617224 */ /* 0x000fe200078e025a */
[----:B------:R-:W-:Y:S01]  /*5530*/  ISETP.GT.AND P0, PT, R3, 0x80, PT ;  /* 0x000000800300780c */ /* 0x000fe20003f04270 */
[----:B---3--:R-:W-:-:S04]  /*5540*/  IMAD.WIDE.U32 R8, R157, R14, R158 ;  /* 0x0000000e9d087225 */ /* 0x008fc800078e009e */
[----:B------:R-:W-:Y:S01]  /*5550*/  FMUL R88, R89, R156 ;  /* 0x0000009c59587220 */ /* 0x000fe20000400000 */
[----:B------:R-:W-:Y:S01]  /*5560*/  ISETP.GT.AND P3, PT, R0, RZ, P0 ;  /* 0x000000ff0000720c */ /* 0x000fe20000764270 */
[----:B------:R-:W-:Y:S02]  /*5570*/  IMAD.IADD R9, R9, 0x1, R97 ;  /* 0x0000000109097824 */ /* 0x000fe400078e0261 */
[----:B------:R-:W-:Y:S01]  /*5580*/  FFMA R151, R151, R155, R88 ;  /* 0x0000009b97977223 */ /* 0x000fe20000000058 */
[----:B------:R-:W-:-:S04]  /*5590*/  LEA R88, P2, R8, R10, 0x2 ;  /* 0x0000000a08587211 */ /* 0x000fc800078410ff */
[----:B------:R-:W-:Y:S02]  /*55a0*/  F2FP.TF32.F32.PACK_B R151, R151 ;  /* 0x00000097ff97723e */ /* 0x000fe400024050ff */
[----:B------:R-:W-:-:S03]  /*55b0*/  LEA.HI.X R89, R8, R11, R9, 0x2, P2 ;  /* 0x0000000b08597211 */ /* 0x000fc600010f1409 */
[----:B------:R0:W-:Y:S04]  /*55c0*/  @P1 STG.E desc[UR36][R170.64+0x1e4], R151 ;  /* 0x0001e497aa001986 */ /* 0x0001e8000c101924 */
[----:B------:R-:W3:Y:S01]  /*55d0*/  @P3 LDG.E.LTC128B R154, desc[UR36][R88.64] ;  /* 0x00000024589a3981 */ /* 0x000ee2000c1e1920 */
[----:B------:R-:W-:Y:S01]  /*55e0*/  IMAD.WIDE.U32 R8, R157, R14, R6 ;  /* 0x0000000e9d087225 */ /* 0x000fe200078e0006 */
[----:B------:R-:W-:Y:S01]  /*55f0*/  SHF.L.U64.HI R95, R4, 0x9, R5 ;  /* 0x00000009045f7819 */ /* 0x000fe20000010205 */
[----:B------:R-:W-:Y:S01]  /*5600*/  BSSY B1, `(.L_x_158) ;  /* 0x0000011000017945 */ /* 0x000fe20003800000 */
[----:B------:R-:W-:Y:S01]  /*5610*/  ISETP.GT.AND P2, PT, R0, 0x1, P0 ;  /* 0x000000010000780c */ /* 0x000fe20000744270 */
[----:B------:R-:W-:Y:S02]  /*5620*/  IMAD.IADD R9, R97, 0x1, R9 ;  /* 0x0000000161097824 */ /* 0x000fe400078e0209 */
[----:B------:R-:W-:-:S02]  /*5630*/  IMAD.SHL.U32 R93, R4, 0x200, RZ ;  /* 0x00000200045d7824 */ /* 0x000fc400078e00ff */
[----:B------:R-:W-:-:S03]  /*5640*/  IMAD.WIDE.U32 R90, R23, R12, R8 ;  /* 0x0000000c175a7225 */ /* 0x000fc600078e0008 */
[----:B------:R-:W-:Y:S01]  /*5650*/  IADD3 R8, P1, R93, R160, RZ ;  /* 0x000000a05d087210 */ /* 0x000fe20007f3e0ff */
[----:B------:R-:W-:Y:S01]  /*5660*/  IMAD.IADD R5, R13, 0x1, R91 ;  /* 0x000000010d057824 */ /* 0x000fe200078e025b */
[----:B------:R-:W-:-:S03]  /*5670*/  LEA R4, P4, R90, R10, 0x2 ;  /* 0x0000000a5a047211 */ /* 0x000fc600078810ff */
[----:B------:R-:W-:Y:S01]  /*5680*/  IMAD.X R9, R95, 0x1, R161, P1 ;  /* 0x000000015f097824 */ /* 0x000fe200008e06a1 */
[----:B------:R-:W-:Y:S02]  /*5690*/  LEA.HI.X R5, R90, R11, R5, 0x2, P4 ;  /* 0x0000000b5a057211 */ /* 0x000fe400020f1405 */
[----:B---3--:R-:W-:-:S05]  /*56a0*/  LOP3.LUT R15, R154, 0xffffe000, RZ, 0xc0, !PT ;  /* 0xffffe0009a0f7812 */ /* 0x008fca00078ec0ff */
[----:B------:R-:W-:-:S04]  /*56b0*/  FMUL R15, R15, R156 ;  /* 0x0000009c0f0f7220 */ /* 0x000fc80000400000 */
[----:B------:R-:W-:-:S05]  /*56c0*/  FFMA R15, R24, R155, R15 ;  /* 0x0000009b180f7223 */ /* 0x000fca000000000f */
[----:B------:R-:W-:-:S05]  /*56d0*/  F2FP.TF32.F32.PACK_B R15, R15 ;  /* 0x0000000fff0f723e */ /* 0x000fca00024050ff */
[----:B------:R0:W-:Y:S01]  /*56e0*/  @P3 STG.E desc[UR36][R8.64], R15 ;  /* 0x0000000f08003986 */ /* 0x0001e2000c101924 */
[----:B------:R-:W-:Y:S05]  /*56f0*/  @!P2 BRA `(.L_x_159) ;  /* 0x000000000004a947 */ /* 0x000fea0003800000 */
[----:B------:R3:W5:Y:S02]  /*5700*/  LDG.E.LTC128B R154, desc[UR36][R4.64+0x4] ;  /* 0x00000424049a7981 */ /* 0x000764000c1e1920 */
.L_x_159:
[----:B------:R-:W-:Y:S05]  /*5710*/  BSYNC B1 ;  /* 0x0000000000017941 */ /* 0x000fea0003800000 */
.L_x_158:
[----:B-----5:R-:W-:Y:S01]  /*5720*/  LOP3.LUT R21, R154, 0xffffe000, RZ, 0xc0, !PT ;  /* 0xffffe0009a157812 */ /* 0x020fe200078ec0ff */
[----:B0-----:R-:W-:Y:S01]  /*5730*/  IMAD.WIDE.U32 R14, R157, R14, R162 ;  /* 0x0000000e9d0e7225 */ /* 0x001fe200078e00a2 */
[----:B------:R-:W-:Y:S01]  /*5740*/  ISETP.GT.AND P1, PT, R3, 0x88, PT ;  /* 0x000000880300780c */ /* 0x000fe20003f24270 */
[----:B------:R-:W-:Y:S02]  /*5750*/  BSSY B1, `(.L_x_160) ;  /* 0x000000f000017945 */ /* 0x000fe40003800000 */
[----:B------:R-:W-:Y:S01]  /*5760*/  FMUL R24, R21, R156 ;  /* 0x0000009c15187220 */ /* 0x000fe20000400000 */
[----:B------:R-:W-:Y:S01]  /*5770*/  ISETP.GT.AND P3, PT, R0, RZ, P1 ;  /* 0x000000ff0000720c */ /* 0x000fe20000f64270 */
[----:B------:R-:W-:Y:S01]  /*5780*/  IMAD.IADD R97, R97, 0x1, R15 ;  /* 0x0000000161617824 */ /* 0x000fe200078e020f */
[-C--:B------:R-:W-:Y:S01]  /*5790*/  IADD3 R20, P5, R20, R14.reuse, RZ ;  /* 0x0000000e14147210 */ /* 0x080fe20007fbe0ff */
[----:B------:R-:W-:Y:S01]  /*57a0*/  FFMA R25, R25, R155, R24 ;  /* 0x0000009b19197223 */ /* 0x000fe20000000018 */
[----:B------:R-:W-:-:S03]  /*57b0*/  IADD3 R14, P4, R6, R14, RZ ;  /* 0x0000000e060e7210 */ /* 0x000fc60007f9e0ff */
[----:B------:R-:W-:Y:S01]  /*57c0*/  IMAD.X R158, R97, 0x1, R159, P5 ;  /* 0x00000001619e7824 */ /* 0x000fe200028e069f */
[----:B------:R-:W-:Y:S01]  /*57d0*/  F2FP.TF32.F32.PACK_B R25, R25 ;  /* 0x00000019ff19723e */ /* 0x000fe200024050ff */
[----:B------:R-:W-:Y:S01]  /*57e0*/  IMAD.X R15, R7, 0x1, R97, P4 ;  /* 0x00000001070f7824 */ /* 0x000fe200020e0661 */
[----:B------:R-:W-:-:S03]  /*57f0*/  LEA R6, P5, R20, R10, 0x2 ;  /* 0x0000000a14067211 */ /* 0x000fc600078a10ff */
[----:B------:R0:W-:Y:S01]  /*5800*/  @P2 STG.E desc[UR36][R8.64+0x4], R25 ;  /* 0x0000041908002986 */ /* 0x0001e2000c101924 */
[----:B------:R-:W-:Y:S01]  /*5810*/  LEA.HI.X R7, R20, R11, R158, 0x2, P5 ;  /* 0x0000000b14077211 */ /* 0x000fe200028f149e */
[----:B------:R-:W-:Y:S08]  /*5820*/  @!P3 BRA `(.L_x_161) ;  /* 0x000000000004b947 */ /* 0x000ff00003800000 */
[----:B------:R0:W5:Y:S02]  /*5830*/  LDG.E.LTC128B R154, desc[UR36][R6.64] ;  /* 0x00000024069a7981 */ /* 0x000164000c1e1920 */
.L_x_161:
[----:B------:R-:W-:Y:S05]  /*5840*/  BSYNC B1 ;  /* 0x0000000000017941 */ /* 0x000fea0003800000 */
.L_x_160:
[----:B-----5:R-:W-:Y:S01]  /*5850*/  LOP3.LUT R3, R154, 0xffffe000, RZ, 0xc0, !PT ;  /* 0xffffe0009a037812 */ /* 0x020fe200078ec0ff */
[----:B------:R-:W-:Y:S01]  /*5860*/  IMAD.WIDE.U32 R14, R23, R12, R14 ;  /* 0x0000000c170e7225 */ /* 0x000fe200078e000e */
[----:B0-----:R-:W-:Y:S01]  /*5870*/  IADD3 R6, P4, R8, R167, RZ ;  /* 0x000000a708067210 */ /* 0x001fe20007f9e0ff */
[----:B------:R-:W-:Y:S01]  /*5880*/  BSSY B1, `(.L_x_162) ;  /* 0x000000c000017945 */ /* 0x000fe20003800000 */
[----:B------:R-:W-:Y:S01]  /*5890*/  ISETP.GT.AND P2, PT, R0, 0x1, P1 ;  /* 0x000000010000780c */ /* 0x000fe20000f44270 */
[----:B------:R-:W-:Y:S01]  /*58a0*/  FMUL R3, R3, R156 ;  /* 0x0000009c03037220 */ /* 0x000fe20000400000 */
[----:B------:R-:W-:Y:S01]  /*58b0*/  IMAD.IADD R13, R13, 0x1, R15 ;  /* 0x000000010d0d7824 */ /* 0x000fe200078e020f */
[----:B------:R-:W-:Y:S01]  /*58c0*/  LEA R10, P5, R14, R10, 0x2 ;  /* 0x0000000a0e0a7211 */ /* 0x000fe200078a10ff */
[----:B------:R-:W-:Y:S02]  /*58d0*/  IMAD.X R7, R9, 0x1, R169, P4 ;  /* 0x0000000109077824 */ /* 0x000fe400020e06a9 */
[----:B------:R-:W-:Y:S01]  /*58e0*/  FFMA R3, R26, R155, R3 ;  /* 0x0000009b1a037223 */ /* 0x000fe20000000003 */
[----:B------:R-:W-:-:S04]  /*58f0*/  LEA.HI.X R11, R14, R11, R13, 0x2, P5 ;  /* 0x0000000b0e0b7211 */ /* 0x000fc800028f140d */
[----:B------:R-:W-:-:S05]  /*5900*/  F2FP.TF32.F32.PACK_B R3, R3 ;  /* 0x00000003ff03723e */ /* 0x000fca00024050ff */
[----:B------:R0:W-:Y:S01]  /*5910*/  @P3 STG.E desc[UR36][R6.64], R3 ;  /* 0x0000000306003986 */ /* 0x0001e2000c101924 */
[----:B------:R-:W-:Y:S05]  /*5920*/  @!P2 BRA `(.L_x_163) ;  /* 0x000000000004a947 */ /* 0x000fea0003800000 */
[----:B------:R0:W5:Y:S02]  /*5930*/  LDG.E.LTC128B R154, desc[UR36][R10.64+0x4] ;  /* 0x000004240a9a7981 */ /* 0x000164000c1e1920 */
.L_x_163:
[----:B------:R-:W-:Y:S05]  /*5940*/  BSYNC B1 ;  /* 0x0000000000017941 */ /* 0x000fea0003800000 */
.L_x_162:
[----:B0----5:R-:W-:Y:S01]  /*5950*/  LOP3.LUT R3, R154, 0xffffe000, RZ, 0xc0, !PT ;  /* 0xffffe0009a037812 */ /* 0x021fe200078ec0ff */
[----:B------:R-:W-:Y:S01]  /*5960*/  BSSY B1, `(.L_x_164) ;  /* 0x0000008000017945 */ /* 0x000fe20003800000 */
[----:B------:R-:W-:-:S03]  /*5970*/  ISETP.GT.AND P3, PT, R0, 0x8, P0 ;  /* 0x000000080000780c */ /* 0x000fc60000764270 */
[----:B------:R-:W-:-:S04]  /*5980*/  FMUL R12, R3, R156 ;  /* 0x0000009c030c7220 */ /* 0x000fc80000400000 */
[----:B------:R-:W-:-:S05]  /*5990*/  FFMA R27, R27, R155, R12 ;  /* 0x0000009b1b1b7223 */ /* 0x000fca000000000c */
[----:B------:R-:W-:-:S05]  /*59a0*/  F2FP.TF32.F32.PACK_B R27, R27 ;  /* 0x0000001bff1b723e */ /* 0x000fca00024050ff */
[----:B------:R0:W-:Y:S01]  /*59b0*/  @P2 STG.E desc[UR36][R6.64+0x4], R27 ;  /* 0x0000041b06002986 */ /* 0x0001e2000c101924 */
[----:B------:R-:W-:Y:S05]  /*59c0*/  @!P3 BRA `(.L_x_165) ;  /* 0x000000000004b947 */ /* 0x000fea0003800000 */
[----:B------:R0:W5:Y:S02]  /*59d0*/  LDG.E.LTC128B R154, desc[UR36][R4.64+0x20] ;  /* 0x00002024049a7981 */ /* 0x000164000c1e1920 */
.L_x_165:
[----:B------:R-:W-:Y:S05]  /*59e0*/  BSYNC B1 ;  /* 0x0000000000017941 */ /* 0x000fea0003800000 */
.L_x_164:
[----:B-----5:R-:W-:Y:S01]  /*59f0*/  LOP3.LUT R3, R154, 0xffffe000, RZ, 0xc0, !PT ;  /* 0xffffe0009a037812 */ /* 0x020fe200078ec0ff */
[----:B0-----:R-:W-:Y:S01]  /*5a00*/  IMAD.MOV.U32 R6, RZ, RZ, R8 ;  /* 0x000000ffff067224 */ /* 0x001fe200078e0008 */
[----:B------:R-:W-:Y:S01]  /*5a10*/  ISETP.GT.AND P2, PT, R0, 0x9, P0 ;  /* 0x000000090000780c */ /* 0x000fe20000744270 */
[----:B------:R-:W-:Y:S01]  /*5a20*/  IMAD.MOV.U32 R7, RZ, RZ, R9 ;  /* 0x000000ffff077224 */ /* 0x000fe200078e0009 */
[----:B------:R-:W-:Y:S01]  /*5a30*/  BSSY B1, `(.L_x_166) ;  /* 0x0000007000017945 */ /* 0x000fe20003800000 */
[----:B------:R-:W-:-:S04]  /*5a40*/  FMUL R3, R3, R156 ;  /* 0x0000009c03037220 */ /* 0x000fc80000400000 */
[----:B------:R-:W-:-:S05]  /*5a50*/  FFMA R3, R28, R155, R3 ;  /* 0x0000009b1c037223 */ /* 0x000fca0000000003 */
[----:B------:R-:W-:-:S05]  /*5a60*/  F2FP.TF32.F32.PACK_B R3, R3 ;  /* 0x00000003ff03723e */ /* 0x000fca00024050ff */
[----:B------:R0:W-:Y:S01]  /*5a70*/  @P3 STG.E desc[UR36][R6.64+0x20], R3 ;  /* 0x0000200306003986 */ /* 0x0001e2000c101924 */
[----:B------:R-:W-:Y:S05]  /*5a80*/  @!P2 BRA `(.L_x_167) ;  /* 0x000000000004a947 */ /* 0x000fea0003800000 */
[----:B------:R0:W5:Y:S02]  /*5a90*/  LDG.E.LTC128B R154, desc[UR36][R4.64+0x24] ;  /* 0x00002424049a7981 */ /* 0x000164000c1e1920 */
.L_x_167:
[----:B------:R-:W-:Y:S05]  /*5aa0*/  BSYNC B1 ;  /* 0x0000000000017941 */ /* 0x000fea0003800000 */
.L_x_166:
        /* <DEDUP_REMOVED lines=9> */
.L_x_169:
[----:B------:R-:W-:Y:S05]  /*5b40*/  BSYNC B1 ;  /* 0x0000000000017941 */ /* 0x000fea0003800000 */
.L_x_168:
[----:B-----5:R-:W-:Y:S01]  /*5b50*/  LOP3.LUT R3, R154, 0xffffe000, RZ, 0xc0, !PT ;  /* 0xffffe0009a037812 */ /* 0x020fe200078ec0ff */
[----:B------:R-:W-:Y:S01]  /*5b60*/  BSSY B1, `(.L_x_170) ;  /* 0x000000a000017945 */ /* 0x000fe20003800000 */
[----:B------:R-:W-:Y:S02]  /*5b70*/  IADD3 R8, P3, R167, R8, RZ ;  /* 0x00000008a7087210 */ /* 0x000fe40007f7e0ff */
[----:B------:R-:W-:Y:S01]  /*5b80*/  ISETP.GT.AND P2, PT, R0, 0x9, P1 ;  /* 0x000000090000780c */ /* 0x000fe20000f44270 */
[----:B------:R-:W-:Y:S02]  /*5b90*/  FMUL R3, R3, R156 ;  /* 0x0000009c03037220 */ /* 0x000fe40000400000 */
[----:B------:R-:W-:Y:S02]  /*5ba0*/  IMAD.X R9, R169, 0x1, R9, P3 ;  /* 0x00000001a9097824 */ /* 0x000fe400018e0609 */
[----:B------:R-:W-:-:S05]  /*5bb0*/  FFMA R3, R30, R155, R3 ;  /* 0x0000009b1e037223 */ /* 0x000fca0000000003 */
[----:B------:R-:W-:-:S05]  /*5bc0*/  F2FP.TF32.F32.PACK_B R3, R3 ;  /* 0x00000003ff03723e */ /* 0x000fca00024050ff */
[----:B------:R0:W-:Y:S01]  /*5bd0*/  @P4 STG.E desc[UR36][R8.64+0x20], R3 ;  /* 0x0000200308004986 */ /* 0x0001e2000c101924 */
[----:B------:R-:W-:Y:S05]  /*5be0*/  @!P2 BRA `(.L_x_171) ;  /* 0x000000000004a947 */ /* 0x000fea0003800000 */
[----:B------:R0:W5:Y:S02]  /*5bf0*/  LDG.E.LTC128B R154, desc[UR36][R10.64+0x24] ;  /* 0x000024240a9a7981 */ /* 0x000164000c1e1920 */
.L_x_171:
[----:B------:R-:W-:Y:S05]  /*5c00*/  BSYNC B1 ;  /* 0x0000000000017941 */ /* 0x000fea0003800000 */
.L_x_170:
[----:B0----5:R-:W-:Y:S01]  /*5c10*/  LOP3.LUT R3, R154, 0xffffe000, RZ, 0xc0, !PT ;  /* 0xffffe0009a037812 */ /* 0x021fe200078ec0ff */
[----:B------:R-:W-:Y:S01]  /*5c20*/  BSSY B1, `(.L_x_172) ;  /* 0x000000a000017945 */ /* 0x000fe20003800000 */
[----:B------:R-:W-:Y:S02]  /*5c30*/  IADD3 R8, P4, P5, R167, R160, R93 ;  /* 0x000000a0a7087210 */ /* 0x000fe40007d9e05d */
[----:B------:R-:W-:Y:S01]  /*5c40*/  ISETP.GT.AND P3, PT, R0, 0x10, P0 ;  /* 0x000000100000780c */ /* 0x000fe20000764270 */
[----:B------:R-:W-:Y:S01]  /*5c50*/  FMUL R12, R3, R156 ;  /* 0x0000009c030c7220 */ /* 0x000fe20000400000 */
[----:B------:R-:W-:-:S03]  /*5c60*/  IADD3.X R9, R169, R161, R95, P4, P5 ;  /* 0x000000a1a9097210 */ /* 0x000fc600027ea45f */
[----:B------:R-:W-:-:S05]  /*5c70*/  FFMA R31, R31, R155, R12 ;  /* 0x0000009b1f1f7223 */ /* 0x000fca000000000c */
[----:B------:R-:W-:-:S05]  /*5c80*/  F2FP.TF32.F32.PACK_B R31, R31 ;  /* 0x0000001fff1f723e */ /* 0x000fca00024050ff */
[----:B------:R0:W-:Y:S01]  /*5c90*/  @P2 STG.E desc[UR36][R8.64+0x24], R31 ;  /* 0x0000241f08002986 */ /* 0x0001e2000c101924 */
[----:B------:R-:W-:Y:S05]  /*5ca0*/  @!P3 BRA `(.L_x_173) ;  /* 0x000000000004b947 */ /* 0x000fea0003800000 */
[----:B------:R0:W5:Y:S02]  /*5cb0*/  LDG.E.LTC128B R154, desc[UR36][R4.64+0x40] ;  /* 0x00004024049a7981 */ /* 0x000164000c1e1920 */
.L_x_173:
[----:B------:R-:W-:Y:S05]  /*5cc0*/  BSYNC B1 ;  /* 0x0000000000017941 */ /* 0x000fea0003800000 */
.L_x_172:
[----:B-----5:R-:W-:Y:S01]  /*5cd0*/  LOP3.LUT R3, R154, 0xffffe000, RZ, 0xc0, !PT ;  /* 0xffffe0009a037812 */ /* 0x020fe200078ec0ff */
        /* <DEDUP_REMOVED lines=8> */
.L_x_175:
[----:B------:R-:W-:Y:S05]  /*5d60*/  BSYNC B1 ;  /* 0x0000000000017941 */ /* 0x000fea0003800000 */
.L_x_174:
        /* <DEDUP_REMOVED lines=9> */
.L_x_177:
[----:B------:R-:W-:Y:S05]  /*5e00*/  BSYNC B1 ;  /* 0x0000000000017941 */ /* 0x000fea0003800000 */
.L_x_176:
        /* <DEDUP_REMOVED lines=9> */
.L_x_179:
[----:B------:R-:W-:Y:S05]  /*5ea0*/  BSYNC B1 ;  /* 0x0000000000017941 */ /* 0x000fea0003800000 */
.L_x_178:
        /* <DEDUP_REMOVED lines=9> */
.L_x_181:
[----:B------:R-:W-:Y:S05]  /*5f40*/  BSYNC B1 ;  /* 0x0000000000017941 */ /* 0x000fea0003800000 */
.L_x_180:
        /* <DEDUP_REMOVED lines=9> */
.L_x_183:
[----:B------:R-:W-:Y:S05]  /*5fe0*/  BSYNC B1 ;  /* 0x0000000000017941 */ /* 0x000fea0003800000 */
.L_x_182:
        /* <DEDUP_REMOVED lines=9> */
.L_x_185:
[----:B------:R-:W-:Y:S05]  /*6080*/  BSYNC B1 ;  /* 0x0000000000017941 */ /* 0x000fea0003800000 */
.L_x_184:
        /* <DEDUP_REMOVED lines=9> */
.L_x_187:
[----:B------:R-:W-:Y:S05]  /*6120*/  BSYNC B1 ;  /* 0x0000000000017941 */ /* 0x000fea0003800000 */
.L_x_186:
        /* <DEDUP_REMOVED lines=9> */
.L_x_189:
[----:B------:R-:W-:Y:S05]  /*61c0*/  BSYNC B1 ;  /* 0x0000000000017941 */ /* 0x000fea0003800000 */
.L_x_188:
        /* <DEDUP_REMOVED lines=9> */
.L_x_191:
[----:B------:R-:W-:Y:S05]  /*6260*/  BSYNC B1 ;  /* 0x0000000000017941 */ /* 0x000fea0003800000 */
.L_x_190:
        /* <DEDUP_REMOVED lines=9> */
.L_x_193:
[----:B------:R-:W-:Y:S05]  /*6300*/  BSYNC B1 ;  /* 0x0000000000017941 */ /* 0x000fea0003800000 */
.L_x_192:
        /* <DEDUP_REMOVED lines=9> */
.L_x_195:
[----:B------:R-:W-:Y:S05]  /*63a0*/  BSYNC B1 ;  /* 0x0000000000017941 */ /* 0x000fea0003800000 */
.L_x_194:
        /* <DEDUP_REMOVED lines=9> */
.L_x_197:
[----:B------:R-:W-:Y:S05]  /*6440*/  BSYNC B1 ;  /* 0x0000000000017941 */ /* 0x000fea0003800000 */
.L_x_196:
        /* <DEDUP_REMOVED lines=9> */
.L_x_199:
[----:B------:R-:W-:Y:S05]  /*64e0*/  BSYNC B1 ;  /* 0x0000000000017941 */ /* 0x000fea0003800000 */
.L_x_198:
        /* <DEDUP_REMOVED lines=9> */
.L_x_201:
[----:B------:R-:W-:Y:S05]  /*6580*/  BSYNC B1 ;  /* 0x0000000000017941 */ /* 0x000fea0003800000 */
.L_x_200:
        /* <DEDUP_REMOVED lines=9> */
.L_x_203:
[----:B------:R-:W-:Y:S05]  /*6620*/  BSYNC B1 ;  /* 0x0000000000017941 */ /* 0x000fea0003800000 */
.L_x_202:
        /* <DEDUP_REMOVED lines=9> */
.L_x_205:
[----:B------:R-:W-:Y:S05]  /*66c0*/  BSYNC B1 ;  /* 0x0000000000017941 */ /* 0x000fea0003800000 */
.L_x_204:
        /* <DEDUP_REMOVED lines=9> */
.L_x_207:
[----:B------:R-:W-:Y:S05]  /*6760*/  BSYNC B1 ;  /* 0x0000000000017941 */ /* 0x000fea0003800000 */
.L_x_206:
        /* <DEDUP_REMOVED lines=9> */
.L_x_209:
[----:B------:R-:W-:Y:S05]  /*6800*/  BSYNC B1 ;  /* 0x0000000000017941 */ /* 0x000fea0003800000 */
.L_x_208:
        /* <DEDUP_REMOVED lines=9> */
.L_x_211:
[----:B------:R-:W-:Y:S05]  /*68a0*/  BSYNC B1 ;  /* 0x0000000000017941 */ /* 0x000fea0003800000 */
.L_x_210:
        /* <DEDUP_REMOVED lines=9> */
.L_x_213:
[----:B------:R-:W-:Y:S05]  /*6940*/  BSYNC B1 ;  /* 0x0000000000017941 */ /* 0x000fea0003800000 */
.L_x_212:
        /* <DEDUP_REMOVED lines=9> */
.L_x_215:
[----:B------:R-:W-:Y:S05]  /*69e0*/  BSYNC B1 ;  /* 0x0000000000017941 */ /* 0x000fea0003800000 */
.L_x_214:
        /* <DEDUP_REMOVED lines=9> */
.L_x_217:
[----:B------:R-:W-:Y:S05]  /*6a80*/  BSYNC B1 ;  /* 0x0000000000017941 */ /* 0x000fea0003800000 */
.L_x_216:
        /* <DEDUP_REMOVED lines=9> */
.L_x_219:
[----:B------:R-:W-:Y:S05]  /*6b20*/  BSYNC B1 ;  /* 0x0000000000017941 */ /* 0x000fea0003800000 */
.L_x_218:
        /* <DEDUP_REMOVED lines=9> */
.L_x_221:
[----:B------:R-:W-:Y:S05]  /*6bc0*/  BSYNC B1 ;  /* 0x0000000000017941 */ /* 0x000fea0003800000 */
.L_x_220:
        /* <DEDUP_REMOVED lines=9> */
.L_x_223:
[----:B------:R-:W-:Y:S05]  /*6c60*/  BSYNC B1 ;  /* 0x0000000000017941 */ /* 0x000fea0003800000 */
.L_x_222:
        /* <DEDUP_REMOVED lines=9> */
.L_x_225:
[----:B------:R-:W-:Y:S05]  /*6d00*/  BSYNC B1 ;  /* 0x0000000000017941 */ /* 0x000fea0003800000 */
.L_x_224:
        /* <DEDUP_REMOVED lines=9> */
.L_x_227:
[----:B------:R-:W-:Y:S05]  /*6da0*/  BSYNC B1 ;  /* 0x0000000000017941 */ /* 0x000fea0003800000 */
.L_x_226:
        /* <DEDUP_REMOVED lines=9> */
.L_x_229:
[----:B------:R-:W-:Y:S05]  /*6e40*/  BSYNC B1 ;  /* 0x0000000000017941 */ /* 0x000fea0003800000 */
.L_x_228:
        /* <DEDUP_REMOVED lines=9> */
.L_x_231:
[----:B------:R-:W-:Y:S05]  /*6ee0*/  BSYNC B1 ;  /* 0x0000000000017941 */ /* 0x000fea0003800000 */
.L_x_230:
        /* <DEDUP_REMOVED lines=9> */
.L_x_233:
[----:B------:R-:W-:Y:S05]  /*6f80*/  BSYNC B1 ;  /* 0x0000000000017941 */ /* 0x000fea0003800000 */
.L_x_232:
        /* <DEDUP_REMOVED lines=9> */
.L_x_235:
[----:B------:R-:W-:Y:S05]  /*7020*/  BSYNC B1 ;  /* 0x0000000000017941 */ /* 0x000fea0003800000 */
.L_x_234:
        /* <DEDUP_REMOVED lines=9> */
.L_x_237:
[----:B------:R-:W-:Y:S05]  /*70c0*/  BSYNC B1 ;  /* 0x0000000000017941 */ /* 0x000fea0003800000 */
.L_x_236:
        /* <DEDUP_REMOVED lines=9> */
.L_x_239:
[----:B------:R-:W-:Y:S05]  /*7160*/  BSYNC B1 ;  /* 0x0000000000017941 */ /* 0x000fea0003800000 */
.L_x_238:
        /* <DEDUP_REMOVED lines=9> */
.L_x_241:
[----:B------:R-:W-:Y:S05]  /*7200*/  BSYNC B1 ;  /* 0x0000000000017941 */ /* 0x000fea0003800000 */
.L_x_240:
        /* <DEDUP_REMOVED lines=9> */
.L_x_243:
[----:B------:R-:W-:Y:S05]  /*72a0*/  BSYNC B1 ;  /* 0x0000000000017941 */ /* 0x000fea0003800000 */
.L_x_242:
        /* <DEDUP_REMOVED lines=9> */
.L_x_245:
[----:B------:R-:W-:Y:S05]  /*7340*/  BSYNC B1 ;  /* 0x0000000000017941 */ /* 0x000fea0003800000 */
.L_x_244:
        /* <DEDUP_REMOVED lines=9> */
.L_x_247:
[----:B------:R-:W-:Y:S05]  /*73e0*/  BSYNC B1 ;  /* 0x0000000000017941 */ /* 0x000fea0003800000 */
.L_x_246:
        /* <DEDUP_REMOVED lines=9> */
.L_x_249:
[----:B------:R-:W-:Y:S05]  /*7480*/  BSYNC B1 ;  /* 0x0000000000017941 */ /* 0x000fea0003800000 */
.L_x_248:
        /* <DEDUP_REMOVED lines=9> */
.L_x_251:
[----:B------:R-:W-:Y:S05]  /*7520*/  BSYNC B1 ;  /* 0x0000000000017941 */ /* 0x000fea0003800000 */
.L_x_250:
        /* <DEDUP_REMOVED lines=9> */
.L_x_253:
[----:B------:R-:W-:Y:S05]  /*75c0*/  BSYNC B1 ;  /* 0x0000000000017941 */ /* 0x000fea0003800000 */
.L_x_252:
        /* <DEDUP_REMOVED lines=9> */
.L_x_255:
[----:B------:R-:W-:Y:S05]  /*7660*/  BSYNC B1 ;  /* 0x0000000000017941 */ /* 0x000fea0003800000 */
.L_x_254:
        /* <DEDUP_REMOVED lines=9> */
.L_x_257:
[----:B------:R-:W-:Y:S05]  /*7700*/  BSYNC B1 ;  /* 0x0000000000017941 */ /* 0x000fea0003800000 */
.L_x_256:
        /* <DEDUP_REMOVED lines=9> */
.L_x_259:
[----:B------:R-:W-:Y:S05]  /*77a0*/  BSYNC B1 ;  /* 0x0000000000017941 */ /* 0x000fea0003800000 */
.L_x_258:
        /* <DEDUP_REMOVED lines=9> */
.L_x_261:
[----:B------:R-:W-:Y:S05]  /*7840*/  BSYNC B1 ;  /* 0x0000000000017941 */ /* 0x000fea0003800000 */
.L_x_260:
        /* <DEDUP_REMOVED lines=9> */
.L_x_263:
[----:B------:R-:W-:Y:S05]  /*78e0*/  BSYNC B1 ;  /* 0x0000000000017941 */ /* 0x000fea0003800000 */
.L_x_262:
        /* <DEDUP_REMOVED lines=9> */
.L_x_265:
[----:B------:R-:W-:Y:S05]  /*7980*/  BSYNC B1 ;  /* 0x0000000000017941 */ /* 0x000fea0003800000 */
.L_x_264:
        /* <DEDUP_REMOVED lines=9> */
.L_x_267:
[----:B------:R-:W-:Y:S05]  /*7a20*/  BSYNC B1 ;  /* 0x0000000000017941 */ /* 0x000fea0003800000 */
.L_x_266:
        /* <DEDUP_REMOVED lines=9> */
.L_x_269:
[----:B------:R-:W-:Y:S05]  /*7ac0*/  BSYNC B1 ;  /* 0x0000000000017941 */ /* 0x000fea0003800000 */
.L_x_268:
        /* <DEDUP_REMOVED lines=9> */
.L_x_271:
[----:B------:R-:W-:Y:S05]  /*7b60*/  BSYNC B1 ;  /* 0x0000000000017941 */ /* 0x000fea0003800000 */
.L_x_270:
        /* <DEDUP_REMOVED lines=9> */
.L_x_273:
[----:B------:R-:W-:Y:S05]  /*7c00*/  BSYNC B1 ;  /* 0x0000000000017941 */ /* 0x000fea0003800000 */
.L_x_272:
        /* <DEDUP_REMOVED lines=9> */
.L_x_275:
[----:B------:R-:W-:Y:S05]  /*7ca0*/  BSYNC B1 ;  /* 0x0000000000017941 */ /* 0x000fea0003800000 */
.L_x_274:
        /* <DEDUP_REMOVED lines=9> */
.L_x_277:
[----:B------:R-:W-:Y:S05]  /*7d40*/  BSYNC B1 ;  /* 0x0000000000017941 */ /* 0x000fea0003800000 */
.L_x_276:
        /* <DEDUP_REMOVED lines=9> */
.L_x_279:
[----:B------:R-:W-:Y:S05]  /*7de0*/  BSYNC B1 ;  /* 0x0000000000017941 */ /* 0x000fea0003800000 */
.L_x_278:
[----:B0----5:R-:W-:Y:S01]  /*7df0*/  LOP3.LUT R3, R154, 0xffffe000, RZ, 0xc0, !PT ;  /* 0xffffe0009a037812 */ /* 0x021fe200078ec0ff */
[----:B------:R-:W-:Y:S01]  /*7e00*/  BSSY B1, `(.L_x_280) ;  /* 0x0000008000017945 */ /* 0x000fe20003800000 */
[----:B------:R-:W-:-:S03]  /*7e10*/  ISETP.GT.AND P2, PT, R0, 0x78, P1 ;  /* 0x000000780000780c */ /* 0x000fc60000f44270 */
[----:B---3--:R-:W-:-:S04]  /*7e20*/  FMUL R4, R3, R156 ;  /* 0x0000009c03047220 */ /* 0x008fc80000400000 */
[----:B------:R-:W-:-:S05]  /*7e30*/  FFMA R85, R85, R155, R4 ;  /* 0x0000009b55557223 */ /* 0x000fca0000000004 */
[----:B------:R-:W-:-:S05]  /*7e40*/  F2FP.TF32.F32.PACK_B R85, R85 ;  /* 0x00000055ff55723e */ /* 0x000fca00024050ff */
[----:B------:R0:W-:Y:S01]  /*7e50*/  @P0 STG.E desc[UR36][R6.64+0x1e4], R85 ;  /* 0x0001e45506000986 */ /* 0x0001e2000c101924 */
[----:B------:R-:W-:Y:S05]  /*7e60*/  @!P2 BRA `(.L_x_281) ;  /* 0x000000000004a947 */ /* 0x000fea0003800000 */
[----:B------:R3:W5:Y:S02]  /*7e70*/  LDG.E.LTC128B R154, desc[UR36][R10.64+0x1e0] ;  /* 0x0001e0240a9a7981 */ /* 0x000764000c1e1920 */
.L_x_281:
[----:B------:R-:W-:Y:S05]  /*7e80*/  BSYNC B1 ;  /* 0x0000000000017941 */ /* 0x000fea0003800000 */
.L_x_280:
[----:B-----5:R-:W-:Y:S01]  /*7e90*/  LOP3.LUT R3, R154, 0xffffe000, RZ, 0xc0, !PT ;  /* 0xffffe0009a037812 */ /* 0x020fe200078ec0ff */
[----:B------:R-:W-:Y:S01]  /*7ea0*/  @P2 IMAD.MOV.U32 R4, RZ, RZ, R8 ;  /* 0x000000ffff042224 */ /* 0x000fe200078e0008 */
[----:B------:R-:W-:Y:S01]  /*7eb0*/  ISETP.GT.AND P1, PT, R0, 0x79, P1 ;  /* 0x000000790000780c */ /* 0x000fe20000f24270 */
[----:B------:R-:W-:Y:S01]  /*7ec0*/  @P2 IMAD.MOV.U32 R5, RZ, RZ, R9 ;  /* 0x000000ffff052224 */ /* 0x000fe200078e0009 */
[----:B------:R-:W-:Y:S01]  /*7ed0*/  BSSY B1, `(.L_x_282) ;  /* 0x0000007000017945 */ /* 0x000fe20003800000 */
[----:B------:R-:W-:-:S04]  /*7ee0*/  FMUL R3, R3, R156 ;  /* 0x0000009c03037220 */ /* 0x000fc80000400000 */
[----:B------:R-:W-:-:S05]  /*7ef0*/  FFMA R3, R86, R155, R3 ;  /* 0x0000009b56037223 */ /* 0x000fca0000000003 */
[----:B------:R-:W-:-:S05]  /*7f00*/  F2FP.TF32.F32.PACK_B R3, R3 ;  /* 0x00000003ff03723e */ /* 0x000fca00024050ff */
[----:B------:R0:W-:Y:S01]  /*7f10*/  @P2 STG.E desc[UR36][R4.64+0x1e0], R3 ;  /* 0x0001e00304002986 */ /* 0x0001e2000c101924 */
[----:B------:R-:W-:Y:S05]  /*7f20*/  @!P1 BRA `(.L_x_283) ;  /* 0x0000000000049947 */ /* 0x000fea0003800000 */
[----:B------:R0:W5:Y:S02]  /*7f30*/  LDG.E.LTC128B R154, desc[UR36][R10.64+0x1e4] ;  /* 0x0001e4240a9a7981 */ /* 0x000164000c1e1920 */
.L_x_283:
[----:B------:R-:W-:Y:S05]  /*7f40*/  BSYNC B1 ;  /* 0x0000000000017941 */ /* 0x000fea0003800000 */
.L_x_282:
[----:B------:R-:W-:Y:S05]  /*7f50*/  @!P1 BRA `(.L_x_284) ;  /* 0x00000024003c9947 */ /* 0x000fea0003800000 */
[----:B0----5:R-:W-:-:S05]  /*7f60*/  LOP3.LUT R3, R154, 0xffffe000, RZ, 0xc0, !PT ;  /* 0xffffe0009a037812 */ /* 0x021fca00078ec0ff */
[----:B------:R-:W-:-:S04]  /*7f70*/  FMUL R0, R3, R156 ;  /* 0x0000009c03007220 */ /* 0x000fc80000400000 */
[----:B------:R-:W-:-:S05]  /*7f80*/  FFMA R87, R87, R155, R0 ;  /* 0x0000009b57577223 */ /* 0x000fca0000000000 */
[----:B------:R-:W-:-:S05]  /*7f90*/  F2FP.TF32.F32.PACK_B R87, R87 ;  /* 0x00000057ff57723e */ /* 0x000fca00024050ff */
[----:B------:R0:W-:Y:S01]  /*7fa0*/  STG.E desc[UR36][R8.64+0x1e4], R87 ;  /* 0x0001e45708007986 */ /* 0x0001e2000c101924 */
[----:B------:R-:W-:Y:S05]  /*7fb0*/  BRA `(.L_x_284) ;  /* 0x0000002400247947 */ /* 0x000fea0003800000 */
.L_x_33:
[----:B------:R-:W-:Y:S01]  /*7fc0*/  ULDC.64 UR4, c[0x0][0x5c0] ;  /* 0x0001700000047ab9 */ /* 0x000fe20000000a00 */
[-C--:B------:R-:W-:Y:S01]  /*7fd0*/  FMUL R15, R88, R155.reuse ;  /* 0x0000009b580f7220 */ /* 0x080fe20000400000 */
[----:B------:R-:W-:Y:S01]  /*7fe0*/  LEA R6, P0, R170, UR4, 0x2 ;  /* 0x00000004aa067c11 */ /* 0x000fe2000f8010ff */
[----:B------:R-:W-:Y:S01]  /*7ff0*/  IMAD.SHL.U32 R11, R4, 0x20, RZ ;  /* 0x00000020040b7824 */ /* 0x000fe200078e00ff */
[----:B------:R-:W-:Y:S01]  /*8000*/  ISETP.GT.AND P5, PT, R0, 0x1, P3 ;  /* 0x000000010000780c */ /* 0x000fe20001fa4270 */
[-C--:B------:R-:W-:Y:S01]  /*8010*/  FMUL R89, R89, R155.reuse ;  /* 0x0000009b59597220 */ /* 0x080fe20000400000 */
[----:B------:R-:W-:Y:S01]  /*8020*/  LEA.HI.X R7, R170, UR5, R173, 0x2, P0 ;  /* 0x00000005aa077c11 */ /* 0x000fe200080f14ad */
[-C--:B------:R-:W-:Y:S01]  /*8030*/  FMUL R21, R90, R155.reuse ;  /* 0x0000009b5a157220 */ /* 0x080fe20000400000 */
[----:B------:R-:W-:Y:S01]  /*8040*/  ISETP.GT.AND P0, PT, R3, 0x8, PT ;  /* 0x000000080300780c */ /* 0x000fe20003f04270 */
[----:B------:R-:W-:Y:S01]  /*8050*/  FMUL R91, R91, R155 ;  /* 0x0000009b5b5b7220 */ /* 0x000fe20000400000 */
[----:B------:R-:W-:Y:S01]  /*8060*/  F2FP.TF32.F32.PACK_B R15, R15 ;  /* 0x0000000fff0f723e */ /* 0x000fe200024050ff */
[-C--:B------:R-:W-:Y:S01]  /*8070*/  FMUL R93, R93, R155.reuse ;  /* 0x0000009b5d5d7220 */ /* 0x080fe20000400000 */
[----:B------:R-:W-:Y:S01]  /*8080*/  ISETP.GT.AND P1, PT, R0, RZ, P0 ;  /* 0x000000ff0000720c */ /* 0x000fe20000724270 */
[-C--:B------:R-:W-:Y:S01]  /*8090*/  FMUL R23, R94, R155.reuse ;  /* 0x0000009b5e177220 */ /* 0x080fe20000400000 */
[----:B------:R-:W-:Y:S01]  /*80a0*/  ISETP.GT.AND P4, PT, R0, 0x1, P0 ;  /* 0x000000010000780c */ /* 0x000fe20000784270 */
[----:B------:R0:W-:Y:S01]  /*80b0*/  @P2 STG.E desc[UR36][R6.64], R15 ;  /* 0x0000000f06002986 */ /* 0x0001e2000c101924 */
[----:B------:R-:W-:Y:S01]  /*80c0*/  SHF.L.U64.HI R9, R4, 0x5, R5 ;  /* 0x0000000504097819 */ /* 0x000fe20000010205 */
[-C--:B------:R-:W-:Y:S01]  /*80d0*/  FMUL R95, R95, R155.reuse ;  /* 0x0000009b5f5f7220 */ /* 0x080fe20000400000 */
[-C--:B------:R-:W-:Y:S01]  /*80e0*/  IADD3 R12, P2, R11, R6.reuse, RZ ;  /* 0x000000060b0c7210 */ /* 0x080fe20007f5e0ff */
[----:B------:R-:W-:Y:S01]  /*80f0*/  FMUL R97, R97, R155 ;  /* 0x0000009b61617220 */ /* 0x000fe20000400000 */
[----:B------:R-:W-:Y:S01]  /*8100*/  F2FP.TF32.F32.PACK_B R89, R89 ;  /* 0x00000059ff59723e */ /* 0x000fe200024050ff */
[----:B------:R-:W-:Y:S01]  /*8110*/  FMUL R99, R99, R155 ;  /* 0x0000009b63637220 */ /* 0x000fe20000400000 */
[----:B------:R-:W-:Y:S01]  /*8120*/  F2FP.TF32.F32.PACK_B R21, R21 ;  /* 0x00000015ff15723e */ /* 0x000fe200024050ff */
[----:B------:R-:W-:Y:S01]  /*8130*/  IMAD.X R13, R9, 0x1, R7, P2 ;  /* 0x00000001090d7824 */ /* 0x000fe200010e0607 */
[----:B------:R-:W-:Y:S01]  /*8140*/  F2FP.TF32.F32.PACK_B R91, R91 ;  /* 0x0000005bff5b723e */ /* 0x000fe200024050ff */
[----:B------:R-:W-:Y:S01]  /*8150*/  @P5 STG.E desc[UR36][R6.64+0x4], R89 ;  /* 0x0000045906005986 */ /* 0x000fe2000c101924 */
[----:B------:R-:W-:Y:S01]  /*8160*/  ISETP.GT.AND P5, PT, R0, 0x8, P3 ;  /* 0x000000080000780c */ /* 0x000fe20001fa4270 */
[-C--:B0-----:R-:W-:Y:S01]  /*8170*/  FMUL R15, R92, R155.reuse ;  /* 0x0000009b5c0f7220 */ /* 0x081fe20000400000 */
[C---:B------:R-:W-:Y:S01]  /*8180*/  ISETP.GT.AND P2, PT, R0.reuse, 0x9, P3 ;  /* 0x000000090000780c */ /* 0x040fe20001f44270 */
[----:B------:R0:W-:Y:S01]  /*8190*/  @P1 STG.E desc[UR36][R12.64], R21 ;  /* 0x000000150c001986 */ /* 0x0001e2000c101924 */
[C---:B------:R-:W-:Y:S01]  /*81a0*/  ISETP.GT.AND P1, PT, R0.reuse, 0x8, P0 ;  /* 0x000000080000780c */ /* 0x040fe20000724270 */
[----:B------:R-:W-:Y:S01]  /*81b0*/  FMUL R101, R101, R155 ;  /* 0x0000009b65657220 */ /* 0x000fe20000400000 */
[----:B------:R-:W-:Y:S01]  /*81c0*/  F2FP.TF32.F32.PACK_B R15, R15 ;  /* 0x0000000fff0f723e */ /* 0x000fe200024050ff */
[----:B------:R-:W-:Y:S01]  /*81d0*/  @P4 STG.E desc[UR36][R12.64+0x4], R91 ;  /* 0x0000045b0c004986 */ /* 0x000fe2000c101924 */
[----:B------:R-:W-:Y:S01]  /*81e0*/  ISETP.GT.AND P4, PT, R0, 0x9, P0 ;  /* 0x000000090000780c */ /* 0x000fe20000784270 */
[----:B------:R-:W-:Y:S01]  /*81f0*/  FMUL R103, R103, R155 ;  /* 0x0000009b67677220 */ /* 0x000fe20000400000 */
[----:B------:R-:W-:Y:S01]  /*8200*/  F2FP.TF32.F32.PACK_B R93, R93 ;  /* 0x0000005dff5d723e */ /* 0x000fe200024050ff */
[----:B------:R-:W-:Y:S01]  /*8210*/  FMUL R105, R105, R155 ;  /* 0x0000009b69697220 */ /* 0x000fe20000400000 */
[----:B------:R-:W-:Y:S01]  /*8220*/  F2FP.TF32.F32.PACK_B R23, R23 ;  /* 0x00000017ff17723e */ /* 0x000fe200024050ff */
[----:B------:R1:W-:Y:S01]  /*8230*/  @P5 STG.E desc[UR36][R6.64+0x20], R15 ;  /* 0x0000200f06005986 */ /* 0x0003e2000c101924 */
[----:B------:R-:W-:Y:S01]  /*8240*/  F2FP.TF32.F32.PACK_B R95, R95 ;  /* 0x0000005fff5f723e */ /* 0x000fe200024050ff */
[-C--:B0-----:R-:W-:Y:S01]  /*8250*/  FMUL R21, R96, R155.reuse ;  /* 0x0000009b60157220 */ /* 0x081fe20000400000 */
[C---:B------:R-:W-:Y:S01]  /*8260*/  ISETP.GT.AND P5, PT, R0.reuse, 0x10, P3 ;  /* 0x000000100000780c */ /* 0x040fe20001fa4270 */
[----:B------:R-:W-:Y:S01]  /*8270*/  @P2 STG.E desc[UR36][R6.64+0x24], R93 ;  /* 0x0000245d06002986 */ /* 0x000fe2000c101924 */
[C---:B------:R-:W-:Y:S01]  /*8280*/  ISETP.GT.AND P2, PT, R0.reuse, 0x11, P3 ;  /* 0x000000110000780c */ /* 0x040fe20001f44270 */
[----:B------:R-:W-:Y:S01]  /*8290*/  FMUL R107, R107, R155 ;  /* 0x0000009b6b6b7220 */ /* 0x000fe20000400000 */
[----:B------:R-:W-:Y:S01]  /*82a0*/  F2FP.TF32.F32.PACK_B R21, R21 ;  /* 0x00000015ff15723e */ /* 0x000fe200024050ff */
[----:B------:R0:W-:Y:S01]  /*82b0*/  @P1 STG.E desc[UR36][R12.64+0x20], R23 ;  /* 0x000020170c001986 */ /* 0x0001e2000c101924 */
[C---:B------:R-:W-:Y:S01]  /*82c0*/  ISETP.GT.AND P1, PT, R0.reuse, 0x10, P0 ;  /* 0x000000100000780c */ /* 0x040fe20000724270 */
[----:B------:R-:W-:Y:S01]  /*82d0*/  FMUL R109, R109, R155 ;  /* 0x0000009b6d6d7220 */ /* 0x000fe20000400000 */
[----:B------:R-:W-:Y:S01]  /*82e0*/  F2FP.TF32.F32.PACK_B R97, R97 ;  /* 0x00000061ff61723e */ /* 0x000fe200024050ff */
[----:B------:R-:W-:Y:S01]  /*82f0*/  @P4 STG.E desc[UR36][R12.64+0x24], R95 ;  /* 0x0000245f0c004986 */ /* 0x000fe2000c101924 */
[----:B------:R-:W-:Y:S01]  /*8300*/  ISETP.GT.AND P4, PT, R0, 0x11, P0 ;  /* 0x000000110000780c */ /* 0x000fe20000784270 */
[----:B-1----:R-:W-:Y:S01]  /*8310*/  FMUL R15, R98, R155 ;  /* 0x0000009b620f7220 */ /* 0x002fe20000400000 */
[----:B------:R-:W-:Y:S01]  /*8320*/  F2FP.TF32.F32.PACK_B R99, R99 ;  /* 0x00000063ff63723e */ /* 0x000fe200024050ff */
[----:B------:R1:W-:Y:S01]  /*8330*/  @P5 STG.E desc[UR36][R6.64+0x40], R21 ;  /* 0x0000401506005986 */ /* 0x0003e2000c101924 */
[C---:B------:R-:W-:Y:S01]  /*8340*/  ISETP.GT.AND P5, PT, R0.reuse, 0x18, P3 ;  /* 0x000000180000780c */ /* 0x040fe20001fa4270 */
[----:B------:R-:W-:Y:S01]  /*8350*/  FMUL R111, R111, R155 ;  /* 0x0000009b6f6f7220 */ /* 0x000fe20000400000 */
[----:B------:R-:W-:Y:S01]  /*8360*/  F2FP.TF32.F32.PACK_B R15, R15 ;  /* 0x0000000fff0f723e */ /* 0x000fe200024050ff */
[----:B------:R-:W-:Y:S01]  /*8370*/  @P2 STG.E desc[UR36][R6.64+0x44], R97 ;  /* 0x0000446106002986 */ /* 0x000fe2000c101924 */
[----:B------:R-:W-:Y:S01]  /*8380*/  ISETP.GT.AND P2, PT, R0, 0x19, P3 ;  /* 0x000000190000780c */ /* 0x000fe20001f44270 */
[----:B0-----:R-:W-:Y:S01]  /*8390*/  FMUL R23, R100, R155 ;  /* 0x0000009b64177220 */ /* 0x001fe20000400000 */
        /* <DEDUP_REMOVED lines=177> */
[----:B------:R-:W-:Y:S01]  /*8eb0*/  @P1 STG.E desc[UR36][R12.64+0x1a0], R23 ;  /* 0x0001a0170c001986 */ /* 0x000fe2000c101924 */
        /* <DEDUP_REMOVED lines=11> */
[-C--:B------:R-:W-:Y:S01]  /*8f70*/  FMUL R33, R33, R155.reuse ;  /* 0x0000009b21217220 */ /* 0x080fe20000400000 */
[----:B------:R-:W-:Y:S01]  /*8f80*/  ISETP.GT.AND P3, PT, R0, 0x79, P3 ;  /* 0x000000790000780c */ /* 0x000fe20001f64270 */
[----:B------:R-:W-:Y:S01]  /*8f90*/  @P1 STG.E desc[UR36][R6.64+0x1c4], R145 ;  /* 0x0001c49106001986 */ /* 0x000fe2000c101924 */
[----:B------:R-:W-:Y:S01]  /*8fa0*/  ISETP.GT.AND P1, PT, R3, 0x80, PT ;  /* 0x000000800300780c */ /* 0x000fe20003f24270 */
[----:B------:R-:W-:Y:S01]  /*8fb0*/  FMUL R35, R35, R155 ;  /* 0x0000009b23237220 */ /* 0x000fe20000400000 */
[----:B------:R-:W-:Y:S01]  /*8fc0*/  F2FP.TF32.F32.PACK_B R149, R149 ;  /* 0x00000095ff95723e */ /* 0x000fe200024050ff */
[----:B------:R1:W-:Y:S01]  /*8fd0*/  @P2 STG.E desc[UR36][R12.64+0x1c0], R15 ;  /* 0x0001c00f0c002986 */ /* 0x0003e2000c101924 */
[----:B------:R-:W-:Y:S01]  /*8fe0*/  ISETP.GT.AND P2, PT, R3, 0x88, PT ;  /* 0x000000880300780c */ /* 0x000fe20003f44270 */
[-C--:B------:R-:W-:Y:S01]  /*8ff0*/  FMUL R3, R148, R155.reuse ;  /* 0x0000009b94037220 */ /* 0x080fe20000400000 */
[-C--:B0-----:R-:W-:Y:S01]  /*9000*/  FMUL R21, R150, R155.reuse ;  /* 0x0000009b96157220 */ /* 0x081fe20000400000 */
[----:B------:R-:W-:Y:S01]  /*9010*/  @P4 STG.E desc[UR36][R12.64+0x1c4], R147 ;  /* 0x0001c4930c004986 */ /* 0x000fe2000c101924 */
[C---:B------:R-:W-:Y:S01]  /*9020*/  ISETP.GT.AND P4, PT, R0.reuse, 0x78, P0 ;  /* 0x000000780000780c */ /* 0x040fe20000784270 */
[-C--:B------:R-:W-:Y:S01]  /*9030*/  FMUL R37, R37, R155.reuse ;  /* 0x0000009b25257220 */ /* 0x080fe20000400000 */
[----:B------:R-:W-:Y:S01]  /*9040*/  ISETP.GT.AND P0, PT, R0, 0x79, P0 ;  /* 0x000000790000780c */ /* 0x000fe20000704270 */
[----:B------:R-:W-:Y:S01]  /*9050*/  FMUL R39, R39, R155 ;  /* 0x0000009b27277220 */ /* 0x000fe20000400000 */
[----:B------:R-:W-:Y:S01]  /*9060*/  F2FP.TF32.F32.PACK_B R3, R3 ;  /* 0x00000003ff03723e */ /* 0x000fe200024050ff */
[----:B------:R-:W-:Y:S01]  /*9070*/  FMUL R41, R41, R155 ;  /* 0x0000009b29297220 */ /* 0x000fe20000400000 */
[----:B------:R-:W-:Y:S01]  /*9080*/  F2FP.TF32.F32.PACK_B R21, R21 ;  /* 0x00000015ff15723e */ /* 0x000fe200024050ff */
[C---:B-1----:R-:W-:Y:S01]  /*9090*/  IMAD.SHL.U32 R15, R4.reuse, 0x200, RZ ;  /* 0x00000200040f7824 */ /* 0x042fe200078e00ff */
[----:B------:R-:W-:Y:S01]  /*90a0*/  F2FP.TF32.F32.PACK_B R151, R151 ;  /* 0x00000097ff97723e */ /* 0x000fe200024050ff */
[----:B------:R0:W-:Y:S01]  /*90b0*/  @P5 STG.E desc[UR36][R6.64+0x1e0], R3 ;  /* 0x0001e00306005986 */ /* 0x0001e2000c101924 */
[----:B------:R-:W-:Y:S01]  /*90c0*/  SHF.L.U64.HI R5, R4, 0x9, R5 ;  /* 0x0000000904057819 */ /* 0x000fe20000010205 */
[----:B------:R-:W-:Y:S01]  /*90d0*/  FMUL R43, R43, R155 ;  /* 0x0000009b2b2b7220 */ /* 0x000fe20000400000 */
[----:B------:R-:W-:Y:S01]  /*90e0*/  F2FP.TF32.F32.PACK_B R25, R25 ;  /* 0x00000019ff19723e */ /* 0x000fe200024050ff */
[----:B------:R-:W-:Y:S01]  /*90f0*/  @P3 STG.E desc[UR36][R6.64+0x1e4], R149 ;  /* 0x0001e49506003986 */ /* 0x000fe2000c101924 */
[-C--:B------:R-:W-:Y:S01]  /*9100*/  IADD3 R4, P3, R15, R6.reuse, RZ ;  /* 0x000000060f047210 */ /* 0x080fe20007f7e0ff */
[----:B------:R-:W-:Y:S01]  /*9110*/  FMUL R45, R45, R155 ;  /* 0x0000009b2d2d7220 */ /* 0x000fe20000400000 */
[----:B------:R-:W-:Y:S01]  /*9120*/  F2FP.TF32.F32.PACK_B R27, R27 ;  /* 0x0000001bff1b723e */ /* 0x000fe200024050ff */
[----:B------:R1:W-:Y:S01]  /*9130*/  @P4 STG.E desc[UR36][R12.64+0x1e0], R21 ;  /* 0x0001e0150c004986 */ /* 0x0003e2000c101924 */
[----:B------:R-:W-:Y:S01]  /*9140*/  IADD3 R14, P4, P5, R11, R6, R15 ;  /* 0x000000060b0e7210 */ /* 0x000fe20007d9e00f */
[----:B------:R-:W-:Y:S01]  /*9150*/  FMUL R47, R47, R155 ;  /* 0x0000009b2f2f7220 */ /* 0x000fe20000400000 */
[----:B------:R-:W-:Y:S01]  /*9160*/  F2FP.TF32.F32.PACK_B R29, R29 ;  /* 0x0000001dff1d723e */ /* 0x000fe200024050ff */
[----:B------:R2:W-:Y:S01]  /*9170*/  @P0 STG.E desc[UR36][R12.64+0x1e4], R151 ;  /* 0x0001e4970c000986 */ /* 0x0005e2000c101924 */
[----:B------:R-:W-:Y:S01]  /*9180*/  ISETP.GT.AND P0, PT, R0, RZ, P1 ;  /* 0x000000ff0000720c */ /* 0x000fe20000f04270 */
[----:B0-----:R-:W-:Y:S01]  /*9190*/  FMUL R3, R24, R155 ;  /* 0x0000009b18037220 */ /* 0x001fe20000400000 */
[----:B------:R-:W-:Y:S01]  /*91a0*/  IADD3.X R15, R9, R7, R5, P4, P5 ;  /* 0x00000007090f7210 */ /* 0x000fe200027ea405 */
[----:B------:R-:W-:Y:S01]  /*91b0*/  IMAD.X R5, R5, 0x1, R7, P3 ;  /* 0x0000000105057824 */ /* 0x000fe200018e0607 */
[C---:B------:R-:W-:Y:S01]  /*91c0*/  ISETP.GT.AND P5, PT, R0.reuse, 0x1, P1 ;  /* 0x000000010000780c */ /* 0x040fe20000fa4270 */
[-C--:B------:R-:W-:Y:S01]  /*91d0*/  FMUL R49, R49, R155.reuse ;  /* 0x0000009b31317220 */ /* 0x080fe20000400000 */
[----:B------:R-:W-:Y:S01]  /*91e0*/  ISETP.GT.AND P4, PT, R0, RZ, P2 ;  /* 0x000000ff0000720c */ /* 0x000fe20001784270 */
[----:B-1----:R-:W-:Y:S01]  /*91f0*/  FMUL R21, R26, R155 ;  /* 0x0000009b1a157220 */ /* 0x002fe20000400000 */
[----:B------:R-:W-:Y:S01]  /*9200*/  F2FP.TF32.F32.PACK_B R3, R3 ;  /* 0x00000003ff03723e */ /* 0x000fe200024050ff */
[-C--:B------:R-:W-:Y:S01]  /*9210*/  FMUL R51, R51, R155.reuse ;  /* 0x0000009b33337220 */ /* 0x080fe20000400000 */
[-C--:B------:R-:W-:Y:S01]  /*9220*/  IADD3 R6, P3, R11, R4.reuse, RZ ;  /* 0x000000040b067210 */ /* 0x080fe20007f7e0ff */
[----:B--2---:R-:W-:Y:S01]  /*9230*/  FMUL R13, R28, R155 ;  /* 0x0000009b1c0d7220 */ /* 0x004fe20000400000 */
[----:B------:R-:W-:Y:S01]  /*9240*/  F2FP.TF32.F32.PACK_B R21, R21 ;  /* 0x00000015ff15723e */ /* 0x000fe200024050ff */
[----:B------:R0:W-:Y:S01]  /*9250*/  @P0 STG.E desc[UR36][R4.64], R3 ;  /* 0x0000000304000986 */ /* 0x0001e2000c101924 */
[C---:B------:R-:W-:Y:S01]  /*9260*/  ISETP.GT.AND P0, PT, R0.reuse, 0x1, P2 ;  /* 0x000000010000780c */ /* 0x040fe20001704270 */
[--C-:B------:R-:W-:Y:S01]  /*9270*/  IMAD.X R7, R9, 0x1, R5.reuse, P3 ;  /* 0x0000000109077824 */ /* 0x100fe200018e0605 */
[C---:B------:R-:W-:Y:S01]  /*9280*/  ISETP.GT.AND P3, PT, R0.reuse, 0x9, P1 ;  /* 0x000000090000780c */ /* 0x040fe20000f64270 */
[----:B------:R-:W-:Y:S01]  /*9290*/  @P5 STG.E desc[UR36][R4.64+0x4], R25 ;  /* 0x0000041904005986 */ /* 0x000fe2000c101924 */
[----:B------:R-:W-:Y:S01]  /*92a0*/  F2FP.TF32.F32.PACK_B R13, R13 ;  /* 0x0000000dff0d723e */ /* 0x000fe200024050ff */
[-C--:B------:R-:W-:Y:S01]  /*92b0*/  FMUL R53, R53, R155.reuse ;  /* 0x0000009b35357220 */ /* 0x080fe20000400000 */
[----:B------:R-:W-:Y:S01]  /*92c0*/  IADD3 R8, P5, R11, R4, RZ ;  /* 0x000000040b087210 */ /* 0x000fe20007fbe0ff */
[----:B------:R1:W-:Y:S01]  /*92d0*/  @P4 STG.E desc[UR36][R6.64], R21 ;  /* 0x0000001506004986 */ /* 0x0003e2000c101924 */
[----:B------:R-:W-:Y:S01]  /*92e0*/  ISETP.GT.AND P4, PT, R0, 0x8, P1 ;  /* 0x000000080000780c */ /* 0x000fe20000f84270 */
[----:B------:R-:W-:Y:S01]  /*92f0*/  FMUL R11, R32, R155 ;  /* 0x0000009b200b7220 */ /* 0x000fe20000400000 */
[----:B------:R-:W-:Y:S01]  /*9300*/  F2FP.TF32.F32.PACK_B R31, R31 ;  /* 0x0000001fff1f723e */ /* 0x000fe200024050ff */
[-C--:B0-----:R-:W-:Y:S01]  /*9310*/  FMUL R3, R30, R155.reuse ;  /* 0x0000009b1e037220 */ /* 0x081fe20000400000 */
[----:B------:R-:W-:Y:S01]  /*9320*/  IMAD.X R9, R9, 0x1, R5, P5 ;  /* 0x0000000109097824 */ /* 0x000fe200028e0605 */
[----:B------:R-:W-:Y:S01]  /*9330*/  @P0 STG.E desc[UR36][R6.64+0x4], R27 ;  /* 0x0000041b06000986 */ /* 0x000fe2000c101924 */
[C---:B------:R-:W-:Y:S01]  /*9340*/  ISETP.GT.AND P0, PT, R0.reuse, 0x8, P2 ;  /* 0x000000080000780c */ /* 0x040fe20001704270 */
[----:B------:R-:W-:Y:S01]  /*9350*/  FMUL R55, R55, R155 ;  /* 0x0000009b37377220 */ /* 0x000fe20000400000 */
[----:B------:R-:W-:Y:S01]  /*9360*/  F2FP.TF32.F32.PACK_B R3, R3 ;  /* 0x00000003ff03723e */ /* 0x000fe200024050ff */
[----:B------:R-:W-:Y:S01]  /*9370*/  @P3 STG.E desc[UR36][R4.64+0x24], R29 ;  /* 0x0000241d04003986 */ /* 0x000fe2000c101924 */
[----:B------:R-:W-:Y:S01]  /*9380*/  ISETP.GT.AND P5, PT, R0, 0x10, P1 ;  /* 0x000000100000780c */ /* 0x000fe20000fa4270 */
[-C--:B-1----:R-:W-:Y:S01]  /*9390*/  FMUL R21, R36, R155.reuse ;  /* 0x0000009b24157220 */ /* 0x082fe20000400000 */
[C---:B------:R-:W-:Y:S01]  /*93a0*/  ISETP.GT.AND P3, PT, R0.reuse, 0x11, P1 ;  /* 0x000000110000780c */ /* 0x040fe20000f64270 */
[----:B------:R0:W-:Y:S01]  /*93b0*/  @P4 STG.E desc[UR36][R4.64+0x20], R13 ;  /* 0x0000200d04004986 */ /* 0x0001e2000c101924 */
[C---:B------:R-:W-:Y:S01]  /*93c0*/  ISETP.GT.AND P4, PT, R0.reuse, 0x9, P2 ;  /* 0x000000090000780c */ /* 0x040fe20001784270 */
[----:B------:R-:W-:Y:S01]  /*93d0*/  FMUL R57, R57, R155 ;  /* 0x0000009b39397220 */ /* 0x000fe20000400000 */
[----:B------:R-:W-:Y:S01]  /*93e0*/  F2FP.TF32.F32.PACK_B R11, R11 ;  /* 0x0000000bff0b723e */ /* 0x000fe200024050ff */
[----:B------:R-:W-:Y:S01]  /*93f0*/  FMUL R59, R59, R155 ;  /* 0x0000009b3b3b7220 */ /* 0x000fe20000400000 */
[----:B------:R-:W-:Y:S01]  /*9400*/  F2FP.TF32.F32.PACK_B R33, R33 ;  /* 0x00000021ff21723e */ /* 0x000fe200024050ff */
[----:B------:R1:W-:Y:S01]  /*9410*/  @P0 STG.E desc[UR36][R8.64+0x20], R3 ;  /* 0x0000200308000986 */ /* 0x0003e2000c101924 */
[----:B------:R-:W-:Y:S01]  /*9420*/  ISETP.GT.AND P0, PT, R0, 0x10, P2 ;  /* 0x000000100000780c */ /* 0x000fe20001704270 */
[----:B------:R-:W-:Y:S01]  /*9430*/  FMUL R61, R61, R155 ;  /* 0x0000009b3d3d7220 */ /* 0x000fe20000400000 */
[----:B------:R-:W-:Y:S01]  /*9440*/  F2FP.TF32.F32.PACK_B R35, R35 ;  /* 0x00000023ff23723e */ /* 0x000fe200024050ff */
[----:B------:R-:W-:Y:S01]  /*9450*/  FMUL R63, R63, R155 ;  /* 0x0000009b3f3f7220 */ /* 0x000fe20000400000 */
[----:B------:R-:W-:Y:S01]  /*9460*/  F2FP.TF32.F32.PACK_B R21, R21 ;  /* 0x00000015ff15723e */ /* 0x000fe200024050ff */
[----:B0-----:R-:W-:Y:S01]  /*9470*/  FMUL R13, R34, R155 ;  /* 0x0000009b220d7220 */ /* 0x001fe20000400000 */
[----:B------:R-:W-:Y:S01]  /*9480*/  F2FP.TF32.F32.PACK_B R37, R37 ;  /* 0x00000025ff25723e */ /* 0x000fe200024050ff */
[----:B------:R-:W-:Y:S01]  /*9490*/  @P4 STG.E desc[UR36][R14.64+0x24], R31 ;  /* 0x0000241f0e004986 */ /* 0x000fe2000c101924 */
[C---:B------:R-:W-:Y:S01]  /*94a0*/  ISETP.GT.AND P4, PT, R0.reuse, 0x11, P2 ;  /* 0x000000110000780c */ /* 0x040fe20001784270 */
[----:B------:R-:W-:Y:S01]  /*94b0*/  FMUL R65, R65, R155 ;  /* 0x0000009b41417220 */ /* 0x000fe20000400000 */
[----:B------:R-:W-:Y:S01]  /*94c0*/  F2FP.TF32.F32.PACK_B R13, R13 ;  /* 0x0000000dff0d723e */ /* 0x000fe200024050ff */
[----:B------:R0:W-:Y:S01]  /*94d0*/  @P5 STG.E desc[UR36][R4.64+0x40], R11 ;  /* 0x0000400b04005986 */ /* 0x0001e2000c101924 */
[----:B------:R-:W-:Y:S01]  /*94e0*/  ISETP.GT.AND P5, PT, R0, 0x18, P1 ;  /* 0x000000180000780c */ /* 0x000fe20000fa4270 */
[----:B------:R-:W-:-:S02]  /*94f0*/  @P0 IMAD.MOV.U32 R6, RZ, RZ, R14 ;  /* 0x000000ffff060224 */ /* 0x000fc400078e000e */
[-C--:B-1----:R-:W-:Y:S01]  /*9500*/  FMUL R3, R38, R155.reuse ;  /* 0x0000009b26037220 */ /* 0x082fe20000400000 */
[--C-:B------:R-:W-:Y:S01]  /*9510*/  @P0 IMAD.MOV.U32 R7, RZ, RZ, R15.reuse ;  /* 0x000000ffff070224 */ /* 0x100fe200078e000f */
[----:B------:R-:W-:Y:S01]  /*9520*/  @P3 STG.E desc[UR36][R4.64+0x44], R33 ;  /* 0x0000442104003986 */ /* 0x000fe2000c101924 */
[----:B------:R-:W-:Y:S01]  /*9530*/  ISETP.GT.AND P3, PT, R0, 0x19, P1 ;  /* 0x000000190000780c */ /* 0x000fe20000f64270 */
[----:B------:R-:W-:Y:S01]  /*9540*/  FMUL R9, R40, R155 ;  /* 0x0000009b28097220 */ /* 0x000fe20000400000 */
[----:B------:R-:W-:Y:S01]  /*9550*/  F2FP.TF32.F32.PACK_B R3, R3 ;  /* 0x00000003ff03723e */ /* 0x000fe200024050ff */
[----:B------:R1:W-:Y:S01]  /*9560*/  @P0 STG.E desc[UR36][R6.64+0x40], R13 ;  /* 0x0000400d06000986 */ /* 0x0003e2000c101924 */
[----:B------:R-:W-:Y:S01]  /*9570*/  ISETP.GT.AND P0, PT, R0, 0x18, P2 ;  /* 0x000000180000780c */ /* 0x000fe20001704270 */
[----:B------:R-:W-:Y:S01]  /*9580*/  FMUL R67, R67, R155 ;  /* 0x0000009b43437220 */ /* 0x000fe20000400000 */
[----:B------:R-:W-:Y:S01]  /*9590*/  F2FP.TF32.F32.PACK_B R39, R39 ;  /* 0x00000027ff27723e */ /* 0x000fe200024050ff */
[----:B0-----:R-:W-:Y:S01]  /*95a0*/  FMUL R11, R42, R155 ;  /* 0x0000009b2a0b7220 */ /* 0x001fe20000400000 */
[----:B------:R-:W-:Y:S01]  /*95b0*/  F2FP.TF32.F32.PACK_B R9, R9 ;  /* 0x00000009ff09723e */ /* 0x000fe200024050ff */
[----:B------:R-:W-:Y:S01]  /*95c0*/  FMUL R69, R69, R155 ;  /* 0x0000009b45457220 */ /* 0x000fe20000400000 */
[----:B------:R-:W-:Y:S01]  /*95d0*/  F2FP.TF32.F32.PACK_B R41, R41 ;  /* 0x00000029ff29723e */ /* 0x000fe200024050ff */
[----:B------:R-:W-:Y:S01]  /*95e0*/  FMUL R71, R71, R155 ;  /* 0x0000009b47477220 */ /* 0x000fe20000400000 */
[----:B------:R-:W-:Y:S01]  /*95f0*/  F2FP.TF32.F32.PACK_B R11, R11 ;  /* 0x0000000bff0b723e */ /* 0x000fe200024050ff */
[----:B------:R-:W-:Y:S01]  /*9600*/  FMUL R73, R73, R155 ;  /* 0x0000009b49497220 */ /* 0x000fe20000400000 */
[----:B------:R-:W-:Y:S01]  /*9610*/  F2FP.TF32.F32.PACK_B R43, R43 ;  /* 0x0000002bff2b723e */ /* 0x000fe200024050ff */
[--C-:B-1----:R-:W-:Y:S01]  /*9620*/  @P4 IMAD.MOV.U32 R6, RZ, RZ, R14.reuse ;  /* 0x000000ffff064224 */ /* 0x102fe200078e000e */
[----:B------:R-:W-:Y:S01]  /*9630*/  F2FP.TF32.F32.PACK_B R45, R45 ;  /* 0x0000002dff2d723e */ /* 0x000fe200024050ff */
[--C-:B------:R-:W-:Y:S01]  /*9640*/  @P4 IMAD.MOV.U32 R7, RZ, RZ, R15.reuse ;  /* 0x000000ffff074224 */ /* 0x100fe200078e000f */
[----:B------:R-:W-:Y:S01]  /*9650*/  F2FP.TF32.F32.PACK_B R47, R47 ;  /* 0x0000002fff2f723e */ /* 0x000fe200024050ff */
[----:B------:R-:W-:Y:S01]  /*9660*/  FMUL R75, R75, R155 ;  /* 0x0000009b4b4b7220 */ /* 0x000fe20000400000 */
[----:B------:R-:W-:Y:S01]  /*9670*/  F2FP.TF32.F32.PACK_B R49, R49 ;  /* 0x00000031ff31723e */ /* 0x000fe200024050ff */
[-C--:B------:R-:W-:Y:S01]  /*9680*/  FMUL R77, R77, R155.reuse ;  /* 0x0000009b4d4d7220 */ /* 0x080fe20000400000 */
[----:B------:R0:W-:Y:S01]  /*9690*/  @P4 STG.E desc[UR36][R6.64+0x44], R35 ;  /* 0x0000442306004986 */ /* 0x0001e2000c101924 */
[C---:B------:R-:W-:Y:S01]  /*96a0*/  ISETP.GT.AND P4, PT, R0.reuse, 0x19, P2 ;  /* 0x000000190000780c */ /* 0x040fe20001784270 */
[----:B------:R-:W-:Y:S01]  /*96b0*/  FMUL R79, R79, R155 ;  /* 0x0000009b4f4f7220 */ /* 0x000fe20000400000 */
[----:B------:R-:W-:Y:S01]  /*96c0*/  F2FP.TF32.F32.PACK_B R51, R51 ;  /* 0x00000033ff33723e */ /* 0x000fe200024050ff */
[----:B------:R1:W-:Y:S01]  /*96d0*/  @P5 STG.E desc[UR36][R4.64+0x60], R21 ;  /* 0x0000601504005986 */ /* 0x0003e2000c101924 */
[----:B------:R-:W-:Y:S01]  /*96e0*/  ISETP.GT.AND P5, PT, R0, 0x20, P1 ;  /* 0x000000200000780c */ /* 0x000fe20000fa4270 */
[----:B------:R-:W-:Y:S01]  /*96f0*/  FMUL R13, R80, R155 ;  /* 0x0000009b500d7220 */ /* 0x000fe20000400000 */
[----:B------:R-:W-:Y:S01]  /*9700*/  F2FP.TF32.F32.PACK_B R53, R53 ;  /* 0x00000035ff35723e */ /* 0x000fe200024050ff */
[----:B------:R-:W-:Y:S01]  /*9710*/  @P3 STG.E desc[UR36][R4.64+0x64], R37 ;  /* 0x0000642504003986 */ /* 0x000fe2000c101924 */
[----:B------:R-:W-:Y:S01]  /*9720*/  ISETP.GT.AND P3, PT, R0, 0x21, P1 ;  /* 0x000000210000780c */ /* 0x000fe20000f64270 */
[----:B------:R-:W-:Y:S01]  /*9730*/  FMUL R81, R81, R155 ;  /* 0x0000009b51517220 */ /* 0x000fe20000400000 */
[----:B------:R-:W-:Y:S01]  /*9740*/  F2FP.TF32.F32.PACK_B R55, R55 ;  /* 0x00000037ff37723e */ /* 0x000fe200024050ff */
[----:B0-----:R-:W-:Y:S01]  /*9750*/  @P0 IMAD.MOV.U32 R6, RZ, RZ, R14 ;  /* 0x000000ffff060224 */ /* 0x001fe200078e000e */
[----:B------:R-:W-:Y:S01]  /*9760*/  F2FP.TF32.F32.PACK_B R57, R57 ;  /* 0x00000039ff39723e */ /* 0x000fe200024050ff */
[----:B------:R-:W-:Y:S01]  /*9770*/  @P0 IMAD.MOV.U32 R7, RZ, RZ, R15 ;  /* 0x000000ffff070224 */ /* 0x000fe200078e000f */
[----:B------:R-:W-:Y:S01]  /*9780*/  F2FP.TF32.F32.PACK_B R59, R59 ;  /* 0x0000003bff3b723e */ /* 0x000fe200024050ff */
[----:B------:R-:W-:Y:S01]  /*9790*/  FMUL R83, R83, R155 ;  /* 0x0000009b53537220 */ /* 0x000fe20000400000 */
[----:B------:R-:W-:Y:S01]  /*97a0*/  F2FP.TF32.F32.PACK_B R61, R61 ;  /* 0x0000003dff3d723e */ /* 0x000fe200024050ff */
[-C--:B-1----:R-:W-:Y:S01]  /*97b0*/  FMUL R21, R84, R155.reuse ;  /* 0x0000009b54157220 */ /* 0x082fe20000400000 */
[----:B------:R0:W-:Y:S01]  /*97c0*/  @P0 STG.E desc[UR36][R6.64+0x60], R3 ;  /* 0x0000600306000986 */ /* 0x0001e2000c101924 */
[----:B------:R-:W-:Y:S01]  /*97d0*/  ISETP.GT.AND P0, PT, R0, 0x20, P2 ;  /* 0x000000200000780c */ /* 0x000fe20001704270 */
[----:B------:R-:W-:Y:S01]  /*97e0*/  FMUL R85, R85, R155 ;  /* 0x0000009b55557220 */ /* 0x000fe20000400000 */
[----:B------:R-:W-:Y:S01]  /*97f0*/  F2FP.TF32.F32.PACK_B R63, R63 ;  /* 0x0000003fff3f723e */ /* 0x000fe200024050ff */
[----:B------:R-:W-:Y:S01]  /*9800*/  FMUL R87, R87, R155 ;  /* 0x0000009b57577220 */ /* 0x000fe20000400000 */
[----:B------:R-:W-:-:S02]  /*9810*/  F2FP.TF32.F32.PACK_B R65, R65 ;  /* 0x00000041ff41723e */ /* 0x000fc400024050ff */
[----:B------:R-:W-:Y:S02]  /*9820*/  F2FP.TF32.F32.PACK_B R67, R67 ;  /* 0x00000043ff43723e */ /* 0x000fe400024050ff */
[----:B------:R-:W-:Y:S02]  /*9830*/  F2FP.TF32.F32.PACK_B R69, R69 ;  /* 0x00000045ff45723e */ /* 0x000fe400024050ff */
[----:B------:R-:W-:Y:S01]  /*9840*/  F2FP.TF32.F32.PACK_B R71, R71 ;  /* 0x00000047ff47723e */ /* 0x000fe200024050ff */
[----:B0-----:R-:W-:Y:S02]  /*9850*/  @P4 IMAD.MOV.U32 R6, RZ, RZ, R14 ;  /* 0x000000ffff064224 */ /* 0x001fe400078e000e */
[----:B------:R-:W-:Y:S01]  /*9860*/  FMUL R3, R44, R155 ;  /* 0x0000009b2c037220 */ /* 0x000fe20000400000 */
[----:B------:R-:W-:Y:S01]  /*9870*/  @P4 IMAD.MOV.U32 R7, RZ, RZ, R15 ;  /* 0x000000ffff074224 */ /* 0x000fe200078e000f */
[----:B------:R-:W-:Y:S02]  /*9880*/  F2FP.TF32.F32.PACK_B R73, R73 ;  /* 0x00000049ff49723e */ /* 0x000fe400024050ff */
[----:B------:R-:W-:-:S02]  /*9890*/  F2FP.TF32.F32.PACK_B R75, R75 ;  /* 0x0000004bff4b723e */ /* 0x000fc400024050ff */
[----:B------:R0:W-:Y:S01]  /*98a0*/  @P4 STG.E desc[UR36][R6.64+0x64], R39 ;  /* 0x0000642706004986 */ /* 0x0001e2000c101924 */
[C---:B------:R-:W-:Y:S02]  /*98b0*/  ISETP.GT.AND P4, PT, R0.reuse, 0x21, P2 ;  /* 0x000000210000780c */ /* 0x040fe40001784270 */
[----:B------:R-:W-:Y:S01]  /*98c0*/  F2FP.TF32.F32.PACK_B R3, R3 ;  /* 0x00000003ff03723e */ /* 0x000fe200024050ff */
[----:B------:R1:W-:Y:S01]  /*98d0*/  @P5 STG.E desc[UR36][R4.64+0x80], R9 ;  /* 0x0000800904005986 */ /* 0x0003e2000c101924 */
[C---:B------:R-:W-:Y:S02]  /*98e0*/  ISETP.GT.AND P5, PT, R0.reuse, 0x28, P1 ;  /* 0x000000280000780c */ /* 0x040fe40000fa4270 */
[----:B------:R-:W-:Y:S01]  /*98f0*/  F2FP.TF32.F32.PACK_B R77, R77 ;  /* 0x0000004dff4d723e */ /* 0x000fe200024050ff */
[----:B------:R-:W-:Y:S01]  /*9900*/  @P3 STG.E desc[UR36][R4.64+0x84], R41 ;  /* 0x0000842904003986 */ /* 0x000fe2000c101924 */
[----:B------:R-:W-:Y:S02]  /*9910*/  ISETP.GT.AND P3, PT, R0, 0x29, P1 ;  /* 0x000000290000780c */ /* 0x000fe40000f64270 */
[----:B------:R-:W-:Y:S01]  /*9920*/  F2FP.TF32.F32.PACK_B R79, R79 ;  /* 0x0000004fff4f723e */ /* 0x000fe200024050ff */
[----:B0-----:R-:W-:Y:S01]  /*9930*/  @P0 IMAD.MOV.U32 R6, RZ, RZ, R14 ;  /* 0x000000ffff060224 */ /* 0x001fe200078e000e */
[----:B------:R-:W-:Y:S01]  /*9940*/  F2FP.TF32.F32.PACK_B R13, R13 ;  /* 0x0000000dff0d723e */ /* 0x000fe200024050ff */
[----:B------:R-:W-:Y:S01]  /*9950*/  @P0 IMAD.MOV.U32 R7, RZ, RZ, R15 ;  /* 0x000000ffff070224 */ /* 0x000fe200078e000f */
[----:B------:R-:W-:Y:S01]  /*9960*/  F2FP.TF32.F32.PACK_B R81, R81 ;  /* 0x00000051ff51723e */ /* 0x000fe200024050ff */
[----:B-1----:R-:W-:Y:S01]  /*9970*/  FMUL R9, R46, R155 ;  /* 0x0000009b2e097220 */ /* 0x002fe20000400000 */
[----:B------:R-:W-:-:S02]  /*9980*/  F2FP.TF32.F32.PACK_B R83, R83 ;  /* 0x00000053ff53723e */ /* 0x000fc400024050ff */
[----:B------:R0:W-:Y:S01]  /*9990*/  @P0 STG.E desc[UR36][R6.64+0x80], R11 ;  /* 0x0000800b06000986 */ /* 0x0001e2000c101924 */
[----:B------:R-:W-:Y:S02]  /*99a0*/  ISETP.GT.AND P0, PT, R0, 0x28, P2 ;  /* 0x000000280000780c */ /* 0x000fe40001704270 */
[----:B------:R-:W-:Y:S02]  /*99b0*/  F2FP.TF32.F32.PACK_B R9, R9 ;  /* 0x00000009ff09723e */ /* 0x000fe400024050ff */
[----:B------:R-:W-:Y:S02]  /*99c0*/  F2FP.TF32.F32.PACK_B R21, R21 ;  /* 0x00000015ff15723e */ /* 0x000fe400024050ff */
[----:B------:R-:W-:Y:S02]  /*99d0*/  F2FP.TF32.F32.PACK_B R85, R85 ;  /* 0x00000055ff55723e */ /* 0x000fe400024050ff */
[----:B------:R-:W-:Y:S01]  /*99e0*/  F2FP.TF32.F32.PACK_B R87, R87 ;  /* 0x00000057ff57723e */ /* 0x000fe200024050ff */
[----:B0-----:R-:W-:-:S02]  /*99f0*/  @P4 IMAD.MOV.U32 R6, RZ, RZ, R14 ;  /* 0x000000ffff064224 */ /* 0x001fc400078e000e */
[----:B------:R-:W-:Y:S01]  /*9a00*/  FMUL R11, R48, R155 ;  /* 0x0000009b300b7220 */ /* 0x000fe20000400000 */
[----:B------:R-:W-:-:S04]  /*9a10*/  @P4 IMAD.MOV.U32 R7, RZ, RZ, R15 ;  /* 0x000000ffff074224 */ /* 0x000fc800078e000f */
[----:B------:R-:W-:Y:S01]  /*9a20*/  F2FP.TF32.F32.PACK_B R11, R11 ;  /* 0x0000000bff0b723e */ /* 0x000fe200024050ff */
[----:B------:R0:W-:Y:S01]  /*9a30*/  @P4 STG.E desc[UR36][R6.64+0x84], R43 ;  /* 0x0000842b06004986 */ /* 0x0001e2000c101924 */
[----:B------:R-:W-:-:S03]  /*9a40*/  ISETP.GT.AND P4, PT, R0, 0x29, P2 ;  /* 0x000000290000780c */ /* 0x000fc60001784270 */
[----:B------:R1:W-:Y:S01]  /*9a50*/  @P5 STG.E desc[UR36][R4.64+0xa0], R3 ;  /* 0x0000a00304005986 */ /* 0x0003e2000c101924 */
[----:B------:R-:W-:-:S03]  /*9a60*/  ISETP.GT.AND P5, PT, R0, 0x30, P1 ;  /* 0x000000300000780c */ /* 0x000fc60000fa4270 */
[----:B------:R-:W-:Y:S01]  /*9a70*/  @P3 STG.E desc[UR36][R4.64+0xa4], R45 ;  /* 0x0000a42d04003986 */ /* 0x000fe2000c101924 */
[----:B------:R-:W-:Y:S01]  /*9a80*/  ISETP.GT.AND P3, PT, R0, 0x31, P1 ;  /* 0x000000310000780c */ /* 0x000fe20000f64270 */
[----:B0-----:R-:W-:Y:S02]  /*9a90*/  @P0 IMAD.MOV.U32 R6, RZ, RZ, R14 ;  /* 0x000000ffff060224 */ /* 0x001fe400078e000e */
[----:B------:R-:W-:Y:S02]  /*9aa0*/  @P0 IMAD.MOV.U32 R7, RZ, RZ, R15 ;  /* 0x000000ffff070224 */ /* 0x000fe400078e000f */
[----:B-1----:R-:W-:-:S03]  /*9ab0*/  FMUL R3, R50, R155 ;  /* 0x0000009b32037220 */ /* 0x002fc60000400000 */
[----:B------:R0:W-:Y:S01]  /*9ac0*/  @P0 STG.E desc[UR36][R6.64+0xa0], R9 ;  /* 0x0000a00906000986 */ /* 0x0001e2000c101924 */
[----:B------:R-:W-:Y:S02]  /*9ad0*/  ISETP.GT.AND P0, PT, R0, 0x30, P2 ;  /* 0x000000300000780c */ /* 0x000fe40001704270 */
[----:B------:R-:W-:Y:S01]  /*9ae0*/  F2FP.TF32.F32.PACK_B R3, R3 ;  /* 0x00000003ff03723e */ /* 0x000fe200024050ff */
[----:B0-----:R-:W-:Y:S02]  /*9af0*/  @P4 IMAD.MOV.U32 R6, RZ, RZ, R14 ;  /* 0x000000ffff064224 */ /* 0x001fe400078e000e */
        /* <DEDUP_REMOVED lines=69> */
[----:B------:R-:W-:Y:S01]  /*9f50*/  @P3 STG.E desc[UR36][R4.64+0x144], R65 ;  /* 0x0001444104003986 */ /* 0x000fe2000c101924 */
[----:B------:R-:W-:-:S03]  /*9f60*/  ISETP.GT.AND P3, PT, R0, 0x59, P1 ;  /* 0x000000590000780c */ /* 0x000fc60000f64270 */
[----:B------:R1:W-:Y:S01]  /*9f70*/  @P5 STG.E desc[UR36][R4.64+0x140], R9 ;  /* 0x0001400904005986 */ /* 0x0003e2000c101924 */
[----:B------:R-:W-:Y:S01]  /*9f80*/  ISETP.GT.AND P5, PT, R0, 0x58, P1 ;  /* 0x000000580000780c */ /* 0x000fe20000fa4270 */
[----:B0-----:R-:W-:Y:S02]  /*9f90*/  @P0 IMAD.MOV.U32 R6, RZ, RZ, R14 ;  /* 0x000000ffff060224 */ /* 0x001fe400078e000e */
[----:B------:R-:W-:-:S05]  /*9fa0*/  @P0 IMAD.MOV.U32 R7, RZ, RZ, R15 ;  /* 0x000000ffff070224 */ /* 0x000fca00078e000f */
[----:B------:R0:W-:Y:S01]  /*9fb0*/  @P0 STG.E desc[UR36][R6.64+0x140], R11 ;  /* 0x0001400b06000986 */ /* 0x0001e2000c101924 */
[----:B------:R-:W-:Y:S01]  /*9fc0*/  ISETP.GT.AND P0, PT, R0, 0x58, P2 ;  /* 0x000000580000780c */ /* 0x000fe20001704270 */
[----:B-1----:R-:W-:-:S05]  /*9fd0*/  FMUL R9, R70, R155 ;  /* 0x0000009b46097220 */ /* 0x002fca0000400000 */
        /* <DEDUP_REMOVED lines=50> */
[----:B------:R-:W-:-:S05]  /*a300*/  @P4 IMAD.MOV.U32 R7, RZ, RZ, R15 ;  /* 0x000000ffff074224 */ /* 0x000fca00078e000f */
[----:B------:R0:W-:Y:S01]  /*a310*/  @P4 STG.E desc[UR36][R6.64+0x1a4], R79 ;  /* 0x0001a44f06004986 */ /* 0x0001e2000c101924 */
[----:B------:R-:W-:-:S03]  /*a320*/  ISETP.GT.AND P4, PT, R0, 0x71, P2 ;  /* 0x000000710000780c */ /* 0x000fc60001784270 */
[----:B------:R-:W-:Y:S01]  /*a330*/  @P3 STG.E desc[UR36][R4.64+0x1c0], R13 ;  /* 0x0001c00d04003986 */ /* 0x000fe2000c101924 */
[C---:B------:R-:W-:Y:S02]  /*a340*/  ISETP.GT.AND P3, PT, R0.reuse, 0x78, P1 ;  /* 0x000000780000780c */ /* 0x040fe40000f64270 */
[C---:B------:R-:W-:Y:S01]  /*a350*/  ISETP.GT.AND P1, PT, R0.reuse, 0x79, P1 ;  /* 0x000000790000780c */ /* 0x040fe20000f24270 */
[----:B------:R-:W-:Y:S01]  /*a360*/  @P5 STG.E desc[UR36][R4.64+0x1c4], R81 ;  /* 0x0001c45104005986 */ /* 0x000fe2000c101924 */
[C---:B------:R-:W-:Y:S02]  /*a370*/  ISETP.GT.AND P5, PT, R0.reuse, 0x78, P2 ;  /* 0x000000780000780c */ /* 0x040fe400017a4270 */
[----:B------:R-:W-:Y:S01]  /*a380*/  ISETP.GT.AND P2, PT, R0, 0x79, P2 ;  /* 0x000000790000780c */ /* 0x000fe20001744270 */
[----:B0-----:R-:W-:Y:S02]  /*a390*/  @P0 IMAD.MOV.U32 R6, RZ, RZ, R14 ;  /* 0x000000ffff060224 */ /* 0x001fe400078e000e */
[----:B------:R-:W-:-:S05]  /*a3a0*/  @P0 IMAD.MOV.U32 R7, RZ, RZ, R15 ;  /* 0x000000ffff070224 */ /* 0x000fca00078e000f */
[----:B------:R0:W-:Y:S02]  /*a3b0*/  @P0 STG.E desc[UR36][R6.64+0x1c0], R3 ;  /* 0x0001c00306000986 */ /* 0x0001e4000c101924 */
[----:B0-----:R-:W-:Y:S02]  /*a3c0*/  @P4 IMAD.MOV.U32 R6, RZ, RZ, R14 ;  /* 0x000000ffff064224 */ /* 0x001fe400078e000e */
[----:B------:R-:W-:-:S05]  /*a3d0*/  @P4 IMAD.MOV.U32 R7, RZ, RZ, R15 ;  /* 0x000000ffff074224 */ /* 0x000fca00078e000f */
[----:B------:R-:W-:Y:S04]  /*a3e0*/  @P4 STG.E desc[UR36][R6.64+0x1c4], R83 ;  /* 0x0001c45306004986 */ /* 0x000fe8000c101924 */
[----:B------:R-:W-:Y:S04]  /*a3f0*/  @P3 STG.E desc[UR36][R4.64+0x1e0], R21 ;  /* 0x0001e01504003986 */ /* 0x000fe8000c101924 */
[----:B------:R0:W-:Y:S02]  /*a400*/  @P1 STG.E desc[UR36][R4.64+0x1e4], R85 ;  /* 0x0001e45504001986 */ /* 0x0001e4000c101924 */
[----:B0-----:R-:W-:-:S02]  /*a410*/  @P5 IMAD.MOV.U32 R4, RZ, RZ, R14 ;  /* 0x000000ffff045224 */ /* 0x001fc400078e000e */
[----:B------:R-:W-:-:S05]  /*a420*/  @P5 IMAD.MOV.U32 R5, RZ, RZ, R15 ;  /* 0x000000ffff055224 */ /* 0x000fca00078e000f */
[----:B------:R0:W-:Y:S04]  /*a430*/  @P5 STG.E desc[UR36][R4.64+0x1e0], R9 ;  /* 0x0001e00904005986 */ /* 0x0001e8000c101924 */
[----:B------:R0:W-:Y:S02]  /*a440*/  @P2 STG.E desc[UR36][R14.64+0x1e4], R87 ;  /* 0x0001e4570e002986 */ /* 0x0001e4000c101924 */
.L_x_284:
[----:B------:R-:W-:Y:S05]  /*a450*/  BSYNC B0 ;  /* 0x0000000000007941 */ /* 0x000fea0003800000 */
.L_x_32:
[----:B------:R-:W-:Y:S01]  /*a460*/  ULDC UR4, c[0x0][0xc] ;  /* 0x0000030000047ab9 */ /* 0x000fe20000000800 */
[----:B------:R-:W-:Y:S01]  /*a470*/  ULDC UR5, c[0x0][0x10] ;  /* 0x0000040000057ab9 */ /* 0x000fe20000000800 */
[----:B0-----:R-:W0:Y:S01]  /*a480*/  LDC R3, c[0x0][0x14] ;  /* 0x00000500ff037b82 */ /* 0x001e220000000800 */
[----:B------:R-:W-:Y:S01]  /*a490*/  UIMAD.WIDE.U32 UR4, UR4, UR5, URZ ;  /* 0x00000005040472a5 */ /* 0x000fe2000f8e003f */
[----:B------:R-:W-:Y:S01]  /*a4a0*/  PRMT R0, RZ, 0x7610, R0 ;  /* 0x00007610ff007816 */ /* 0x000fe20000000000 */
[----:B-----5:R-:W-:Y:S02]  /*a4b0*/  IMAD.MOV.U32 R154, RZ, RZ, -0x1 ;  /* 0xffffffffff9a7424 */ /* 0x020fe400078e00ff */
[----:B------:R-:W-:Y:S02]  /*a4c0*/  IMAD.MOV.U32 R23, RZ, RZ, -0x1 ;  /* 0xffffffffff177424 */ /* 0x000fe400078e00ff */
[----:B0-----:R-:W-:-:S04]  /*a4d0*/  IMAD.WIDE.U32 R16, R3, UR4, R16 ;  /* 0x0000000403107c25 */ /* 0x001fc8000f8e0010 */
[----:B------:R-:W-:Y:S01]  /*a4e0*/  IMAD R3, R3, UR5, RZ ;  /* 0x0000000503037c24 */ /* 0x000fe2000f8e02ff */
[----:B------:R-:W-:Y:S02]  /*a4f0*/  ULDC.64 UR4, c[0x0][0x650] ;  /* 0x0001940000047ab9 */ /* 0x000fe40000000a00 */
[----:B------:R-:W-:Y:S01]  /*a500*/  ISETP.GE.U32.AND P0, PT, R16, UR4, PT ;  /* 0x0000000410007c0c */ /* 0x000fe2000bf06070 */
[----:B------:R-:W-:-:S05]  /*a510*/  IMAD.IADD R17, R17, 0x1, R3 ;  /* 0x0000000111117824 */ /* 0x000fca00078e0203 */
[----:B------:R-:W-:-:S13]  /*a520*/  ISETP.GE.U32.AND.EX P0, PT, R17, UR5, PT, P0 ;  /* 0x0000000511007c0c */ /* 0x000fda000bf06100 */
[----:B------:R-:W-:Y:S05]  /*a530*/  @P0 BRA `(.L_x_285) ;  /* 0x0000000400640947 */ /* 0x000fea0003800000 */
[----:B------:R-:W0:Y:S01]  /*a540*/  S2R R12, SR_CTAID.X ;  /* 0x00000000000c7919 */ /* 0x000e220000002500 */
[----:B---3--:R-:W3:Y:S01]  /*a550*/  LDC.64 R10, c[0x0][0x628] ;  /* 0x00018a00ff0a7b82 */ /* 0x008ee20000000a00 */
[----:B------:R-:W-:Y:S01]  /*a560*/  ULDC UR4, c[0x0][0x150] ;  /* 0x0000540000047ab9 */ /* 0x000fe20000000800 */
[----:B------:R-:W-:Y:S01]  /*a570*/  IMAD.MOV.U32 R8, RZ, RZ, R16 ;  /* 0x000000ffff087224 */ /* 0x000fe200078e0010 */
[----:B------:R-:W0:Y:S01]  /*a580*/  S2R R24, SR_CTAID.Y ;  /* 0x0000000000187919 */ /* 0x000e220000002600 */
[----:B------:R-:W-:-:S04]  /*a590*/  IMAD.MOV.U32 R9, RZ, RZ, R17 ;  /* 0x000000ffff097224 */ /* 0x000fc800078e0011 */
[----:B------:R-:W1:Y:S08]  /*a5a0*/  LDC R21, c[0x0][0x144] ;  /* 0x00005100ff157b82 */ /* 0x000e700000000800 */
[----:B------:R-:W1:Y:S08]  /*a5b0*/  LDC R0, c[0x0][0x630] ;  /* 0x00018c00ff007b82 */ /* 0x000e700000000800 */
[----:B------:R-:W1:Y:S01]  /*a5c0*/  LDC.64 R14, c[0x0][0x620] ;  /* 0x00018800ff0e7b82 */ /* 0x000e620000000a00 */
[----:B---3--:R-:W-:-:S04]  /*a5d0*/  ISETP.NE.U32.AND P0, PT, R10, RZ, PT ;  /* 0x000000ff0a00720c */ /* 0x008fc80003f05070 */
[----:B------:R-:W-:Y:S02]  /*a5e0*/  ISETP.NE.AND.EX P0, PT, R11, RZ, PT, P0 ;  /* 0x000000ff0b00720c */ /* 0x000fe40003f05300 */
[----:B0-----:R-:W-:-:S05]  /*a5f0*/  I2FP.F32.U32 R3, R12 ;  /* 0x0000000c00037245 */ /* 0x001fca0000201000 */
[----:B------:R-:W-:-:S04]  /*a600*/  FMUL R3, R3, UR4 ;  /* 0x0000000403037c20 */ /* 0x000fc80008400000 */
[----:B------:R0:W3:Y:S02]  /*a610*/  F2I.U32.TRUNC.NTZ R20, R3 ;  /* 0x0000000300147305 */ /* 0x0000e4000020f000 */
[----:B------:R-:W-:Y:S05]  /*a620*/  @!P0 BRA `(.L_x_286) ;  /* 0x0000000000288947 */ /* 0x000fea0003800000 */
[----:B0-----:R-:W0:Y:S02]  /*a630*/  LDC R3, c[0x0][0x634] ;  /* 0x00018d00ff037b82 */ /* 0x001e240000000800 */
        /* <DEDUP_REMOVED lines=9> */
.L_x_286:
[----:B------:R-:W5:Y:S01]  /*a6d0*/  LDC.64 R30, c[0x0][0x640] ;  /* 0x00019000ff1e7b82 */ /* 0x000f620000000a00 */
[-CC-:B-1----:R-:W-:Y:S01]  /*a6e0*/  SHF.R.U64 R23, R8, R0.reuse, R9.reuse ;  /* 0x0000000008177219 */ /* 0x182fe20000001209 */
[----:B---3--:R-:W-:Y:S01]  /*a6f0*/  IMAD.MOV R20, RZ, RZ, -R20 ;  /* 0x000000ffff147224 */ /* 0x008fe200078e0a14 */
[----:B------:R-:W-:Y:S01]  /*a700*/  SHF.R.U32.HI R0, RZ, R0, R9 ;  /* 0x00000000ff007219 */ /* 0x000fe20000011609 */
[----:B------:R-:W-:Y:S01]  /*a710*/  ULDC UR4, c[0x0][0x154] ;  /* 0x0000550000047ab9 */ /* 0x000fe20000000800 */
[----:B0-----:R-:W-:Y:S01]  /*a720*/  IADD3 R3, P0, RZ, -R23, RZ ;  /* 0x80000017ff037210 */ /* 0x001fe20007f1e0ff */
[----:B------:R-:W-:Y:S02]  /*a730*/  IMAD R26, R21, R20, R12 ;  /* 0x00000014151a7224 */ /* 0x000fe400078e020c */
[----:B------:R-:W0:Y:S01]  /*a740*/  LDC R6, c[0x0][0x618] ;  /* 0x00018600ff067b82 */ /* 0x000e220000000800 */
[----:B------:R-:W-:Y:S02]  /*a750*/  IMAD.MOV.U32 R7, RZ, RZ, 0x1 ;  /* 0x00000001ff077424 */ /* 0x000fe400078e00ff */
[----:B------:R-:W-:-:S04]  /*a760*/  IMAD.X R5, RZ, RZ, ~R0, P0 ;  /* 0x000000ffff057224 */ /* 0x000fc800000e0e00 */
[-C--:B------:R-:W-:Y:S01]  /*a770*/  IMAD R0, R5, R14.reuse, RZ ;  /* 0x0000000e05007224 */ /* 0x080fe200078e02ff */
[----:B------:R-:W1:Y:S01]  /*a780*/  LDC R8, c[0x0][0x608] ;  /* 0x00018200ff087b82 */ /* 0x000e620000000800 */
[----:B------:R-:W-:-:S04]  /*a790*/  IMAD.WIDE.U32 R4, R3, R14, R16 ;  /* 0x0000000e03047225 */ /* 0x000fc800078e0010 */
[----:B------:R-:W-:Y:S01]  /*a7a0*/  IMAD R3, R3, R15, R0 ;  /* 0x0000000f03037224 */ /* 0x000fe200078e0200 */
[----:B------:R-:W-:Y:S02]  /*a7b0*/  I2FP.F32.U32 R0, R24 ;  /* 0x0000001800007245 */ /* 0x000fe40000201000 */
[----:B------:R-:W3:Y:S01]  /*a7c0*/  LDC R28, c[0x0][0x658] ;  /* 0x00019600ff1c7b82 */ /* 0x000ee20000000800 */
[----:B------:R-:W-:Y:S01]  /*a7d0*/  IMAD.IADD R3, R5, 0x1, R3 ;  /* 0x0000000105037824 */ /* 0x000fe200078e0203 */
[----:B-----5:R-:W-:Y:S01]  /*a7e0*/  ISETP.NE.U32.AND P0, PT, R30, RZ, PT ;  /* 0x000000ff1e00720c */ /* 0x020fe20003f05070 */
[----:B------:R-:W-:Y:S01]  /*a7f0*/  FMUL R0, R0, UR4 ;  /* 0x0000000400007c20 */ /* 0x000fe20008400000 */
[----:B------:R-:W-:Y:S02]  /*a800*/  IMAD.MOV.U32 R5, RZ, RZ, -0x1 ;  /* 0xffffffffff057424 */ /* 0x000fe400078e00ff */
[----:B------:R-:W-:Y:S01]  /*a810*/  ISETP.NE.AND.EX P0, PT, R31, RZ, PT, P0 ;  /* 0x000000ff1f00720c */ /* 0x000fe20003f05300 */
[----:B------:R1:W2:Y:S01]  /*a820*/  F2I.U32.TRUNC.NTZ R13, R0 ;  /* 0x00000000000d7305 */ /* 0x0002a2000020f000 */
[----:B------:R-:W2:Y:S01]  /*a830*/  LDC R15, c[0x0][0x148] ;  /* 0x00005200ff0f7b82 */ /* 0x000ea20000000800 */
[----:B0-----:R-:W-:-:S02]  /*a840*/  SHF.R.U64 R12, R4, R6, R3 ;  /* 0x00000006040c7219 */ /* 0x001fc40000001203 */
[----:B------:R-:W-:-:S05]  /*a850*/  SHF.R.U32.HI R3, RZ, R6, R3 ;  /* 0x00000006ff037219 */ /* 0x000fca0000011603 */
[----:B------:R-:W0:Y:S01]  /*a860*/  LDC R20, c[0x0][0x600] ;  /* 0x00018000ff147b82 */ /* 0x000e220000000800 */
[-CC-:B-1----:R-:W-:Y:S02]  /*a870*/  SHF.R.U64 R10, R12, R8.reuse, R3.reuse ;  /* 0x000000080c0a7219 */ /* 0x182fe40000001203 */
[----:B------:R-:W-:-:S05]  /*a880*/  SHF.R.U32.HI R3, RZ, R8, R3 ;  /* 0x00000008ff037219 */ /* 0x000fca0000011603 */
[----:B------:R-:W1:Y:S01]  /*a890*/  LDC R21, c[0x0][0x648] ;  /* 0x00019200ff157b82 */ /* 0x000e620000000800 */
[-C--:B---3--:R-:W-:Y:S02]  /*a8a0*/  SHF.L.U32 R4, R5, R28.reuse, RZ ;  /* 0x0000001c05047219 */ /* 0x088fe400000006ff */
[-CC-:B------:R-:W-:Y:S02]  /*a8b0*/  SHF.R.U64 R14, R10, R28.reuse, R3.reuse ;  /* 0x0000001c0a0e7219 */ /* 0x180fe40000001203 */
[----:B------:R-:W-:Y:S02]  /*a8c0*/  SHF.R.U32.HI R5, RZ, R28, R3 ;  /* 0x0000001cff057219 */ /* 0x000fe40000011603 */
[----:B------:R-:W-:Y:S01]  /*a8d0*/  LOP3.LUT R153, RZ, R4, RZ, 0x33, !PT ;  /* 0x00000004ff997212 */ /* 0x000fe200078e33ff */
[----:B------:R-:W3:Y:S01]  /*a8e0*/  LDC R25, c[0x0][0x638] ;  /* 0x00018e00ff197b82 */ /* 0x000ee20000000800 */
[----:B------:R-:W-:Y:S01]  /*a8f0*/  SHF.L.U32 R28, R7, R28, RZ ;  /* 0x0000001c071c7219 */ /* 0x000fe200000006ff */
[----:B------:R-:W-:-:S06]  /*a900*/  IMAD.MOV.U32 R4, RZ, RZ, R14 ;  /* 0x000000ffff047224 */ /* 0x000fcc00078e000e */
[----:B------:R-:W0:Y:S01]  /*a910*/  LDC R27, c[0x0][0x610] ;  /* 0x00018400ff1b7b82 */ /* 0x000e220000000800 */
[----:B------:R-:W-:Y:S05]  /*a920*/  @!P0 BRA `(.L_x_287) ;  /* 0x0000000000288947 */ /* 0x000fea0003800000 */
[----:B------:R-:W5:Y:S02]  /*a930*/  LDC R3, c[0x0][0x64c] ;  /* 0x00019300ff037b82 */ /* 0x000f640000000800 */
[----:B-----5:R-:W-:-:S05]  /*a940*/  IADD3 R3, P0, R14, R3, RZ ;  /* 0x000000030e037210 */ /* 0x020fca0007f1e0ff */
        /* <DEDUP_REMOVED lines=8> */
.L_x_287:
[----:B------:R-:W-:Y:S01]  /*a9d0*/  ISETP.NE.AND P0, PT, R2, 0x1, PT ;  /* 0x000000010200780c */ /* 0x000fe20003f05270 */
[----:B--2---:R-:W-:Y:S01]  /*a9e0*/  IMAD.MOV R13, RZ, RZ, -R13 ;  /* 0x000000ffff0d7224 */ /* 0x004fe200078e0a0d */
[----:B-1----:R-:W-:Y:S01]  /*a9f0*/  SHF.R.U64 R0, R4, R21, R5 ;  /* 0x0000001504007219 */ /* 0x002fe20000001205 */
[----:B0-----:R-:W-:Y:S01]  /*aa00*/  VIADD R5, R20, 0xffffffff ;  /* 0xffffffff14057836 */ /* 0x001fe20000000000 */
[----:B------:R-:W-:-:S03]  /*aa10*/  LOP3.LUT R153, R10, R153, RZ, 0xc0, !PT ;  /* 0x000000990a997212 */ /* 0x000fc600078ec0ff */
[----:B------:R-:W-:Y:S01]  /*aa20*/  IMAD.MOV R3, RZ, RZ, -R0 ;  /* 0x000000ffff037224 */ /* 0x000fe200078e0a00 */
[----:B------:R-:W-:Y:S01]  /*aa30*/  LOP3.LUT R5, R12, R5, RZ, 0xc0, !PT ;  /* 0x000000050c057212 */ /* 0x000fe200078ec0ff */
[----:B------:R-:W-:Y:S02]  /*aa40*/  IMAD R153, R28, R0, R153 ;  /* 0x000000001c997224 */ /* 0x000fe400078e0299 */
[----:B---3--:R-:W-:Y:S02]  /*aa50*/  IMAD R0, R3, R25, R14 ;  /* 0x0000001903007224 */ /* 0x008fe400078e020e */
[----:B------:R-:W-:Y:S02]  /*aa60*/  @P0 IMAD R26, R15, R13, R24 ;  /* 0x0000000d0f1a0224 */ /* 0x000fe400078e0218 */
[----:B------:R-:W-:Y:S02]  /*aa70*/  IMAD R4, R0, R20, R5 ;  /* 0x0000001400047224 */ /* 0x000fe400078e0205 */
[----:B------:R-:W-:-:S02]  /*aa80*/  IMAD R153, R153, R27, R26 ;  /* 0x0000001b99997224 */ /* 0x000fc400078e021a */
[----:B------:R-:W-:-:S03]  /*aa90*/  IMAD.MOV.U32 R3, RZ, RZ, 0x1 ;  /* 0x00000001ff037424 */ /* 0x000fc600078e00ff */
[----:B------:R-:W-:Y:S02]  /*aaa0*/  SEL R154, R4, R153, !P0 ;  /* 0x00000099049a7207 */ /* 0x000fe40004000000 */
[----:B------:R-:W-:Y:S02]  /*aab0*/  PRMT R0, R3, 0x7610, R0 ;  /* 0x0000761003007816 */ /* 0x000fe40000000000 */
[----:B------:R-:W-:-:S07]  /*aac0*/  SEL R153, R153, R4, !P0 ;  /* 0x0000000499997207 */ /* 0x000fce0004000000 */
.L_x_285:
[----:B------:R-:W-:-:S13]  /*aad0*/  LOP3.LUT P0, RZ, R0, 0xff, RZ, 0xc0, !PT ;  /* 0x000000ff00ff7812 */ /* 0x000fda000780c0ff */
[----:B------:R-:W-:Y:S05]  /*aae0*/  @P0 BRA `(.L_x_288) ;  /* 0xffffff6400c40947 */ /* 0x000fea000383ffff */
[----:B------:R-:W-:Y:S05]  /*aaf0*/  EXIT ;  /* 0x000000000000794d */ /* 0x000fea0003800000 */
.L_x_7:
[----:B0-----:R-:W-:Y:S01]  /*ab00*/  ULDC.64 UR4, c[0x0][0x650] ;  /* 0x0001940000047ab9 */ /* 0x001fe20000000a00 */
        /* <DEDUP_REMOVED lines=25> */
.L_x_290:
[----:B------:R-:W0:Y:S01]  /*aca0*/  LDC.64 R28, c[0x0][0x640] ;  /* 0x00019000ff1c7b82 */ /* 0x000e220000000a00 */
[-CC-:B------:R-:W-:Y:S01]  /*acb0*/  SHF.R.U64 R22, R12, R6.reuse, R13.reuse ;  /* 0x000000060c167219 */ /* 0x180fe2000000120d */
[----:B------:R-:W-:Y:S01]  /*acc0*/  IMAD.MOV.U32 R30, RZ, RZ, 0x1 ;  /* 0x00000001ff1e7424 */ /* 0x000fe200078e00ff */
[----:B------:R-:W-:Y:S02]  /*acd0*/  SHF.R.U32.HI R6, RZ, R6, R13 ;  /* 0x00000006ff067219 */ /* 0x000fe4000001160d */
        /* <DEDUP_REMOVED lines=8> */
[----:B------:R-:W-:Y:S01]  /*ad60*/  IMAD.IADD R9, R9, 0x1, R11 ;  /* 0x0000000109097824 */ /* 0x000fe200078e020b */
[----:B0-----:R-:W-:-:S04]  /*ad70*/  ISETP.NE.U32.AND P0, PT, R28, RZ, PT ;  /* 0x000000ff1c00720c */ /* 0x001fc80003f05070 */
[----:B------:R-:W-:Y:S02]  /*ad80*/  ISETP.NE.AND.EX P0, PT, R29, RZ, PT, P0 ;  /* 0x000000ff1d00720c */ /* 0x000fe40003f05300 */
[----:B------:R-:W0:Y:S01]  /*ad90*/  LDC R20, c[0x0][0x600] ;  /* 0x00018000ff147b82 */ /* 0x000e220000000800 */
[-CC-:B-1----:R-:W-:Y:S01]  /*ada0*/  SHF.R.U64 R14, R8, R10.reuse, R9.reuse ;  /* 0x0000000a080e7219 */ /* 0x182fe20000001209 */
[----:B------:R-:W-:Y:S01]  /*adb0*/  IMAD.MOV.U32 R8, RZ, RZ, -0x1 ;  /* 0xffffffffff087424 */ /* 0x000fe200078e00ff */
[----:B------:R-:W-:-:S05]  /*adc0*/  SHF.R.U32.HI R9, RZ, R10, R9 ;  /* 0x0000000aff097219 */ /* 0x000fca0000011609 */
[----:B------:R-:W1:Y:S01]  /*add0*/  LDC R24, c[0x0][0x648] ;  /* 0x00019200ff187b82 */ /* 0x000e620000000800 */
[-CC-:B--2---:R-:W-:Y:S02]  /*ade0*/  SHF.R.U64 R23, R14, R12.reuse, R9.reuse ;  /* 0x0000000c0e177219 */ /* 0x184fe40000001209 */
[----:B------:R-:W-:-:S05]  /*adf0*/  SHF.R.U32.HI R6, RZ, R12, R9 ;  /* 0x0000000cff067219 */ /* 0x000fca0000011609 */
[----:B------:R-:W2:Y:S01]  /*ae00*/  LDC R26, c[0x0][0x638] ;  /* 0x00018e00ff1a7b82 */ /* 0x000ea20000000800 */
[-C--:B---3--:R-:W-:Y:S02]  /*ae10*/  SHF.L.U32 R8, R8, R27.reuse, RZ ;  /* 0x0000001b08087219 */ /* 0x088fe400000006ff */
[-CC-:B------:R-:W-:Y:S02]  /*ae20*/  SHF.R.U64 R25, R23, R27.reuse, R6.reuse ;  /* 0x0000001b17197219 */ /* 0x180fe40000001206 */
[----:B------:R-:W-:Y:S02]  /*ae30*/  LOP3.LUT R32, RZ, R8, RZ, 0x33, !PT ;  /* 0x00000008ff207212 */ /* 0x000fe400078e33ff */
[----:B------:R-:W-:Y:S01]  /*ae40*/  SHF.R.U32.HI R9, RZ, R27, R6 ;  /* 0x0000001bff097219 */ /* 0x000fe20000011606 */
[----:B------:R-:W3:Y:S01]  /*ae50*/  LDC R31, c[0x0][0x610] ;  /* 0x00018400ff1f7b82 */ /* 0x000ee20000000800 */
[----:B------:R-:W-:Y:S01]  /*ae60*/  IMAD.MOV.U32 R8, RZ, RZ, R25 ;  /* 0x000000ffff087224 */ /* 0x000fe200078e0019 */
[----:B------:R-:W-:Y:S06]  /*ae70*/  @!P0 BRA `(.L_x_291) ;  /* 0x0000000000288947 */ /* 0x000fec0003800000 */
        /* <DEDUP_REMOVED lines=10> */
.L_x_291:
[----:B------:R-:W-:Y:S01]  /*af20*/  ISETP.NE.AND P0, PT, R2, 0x1, PT ;  /* 0x000000010200780c */ /* 0x000fe20003f05270 */
[----:B------:R-:W-:Y:S01]  /*af30*/  IMAD.MOV.U32 R13, RZ, RZ, R22 ;  /* 0x000000ffff0d7224 */ /* 0x000fe200078e0016 */
[----:B-1----:R-:W-:Y:S01]  /*af40*/  SHF.R.U64 R6, R8, R24, R9 ;  /* 0x0000001808067219 */ /* 0x002fe20000001209 */
[----:B0-----:R-:W-:Y:S01]  /*af50*/  VIADD R9, R20, 0xffffffff ;  /* 0xffffffff14097836 */ /* 0x001fe20000000000 */
[----:B------:R-:W-:Y:S02]  /*af60*/  SHF.L.U32 R30, R30, R27, RZ ;  /* 0x0000001b1e1e7219 */ /* 0x000fe400000006ff */
[----:B------:R-:W-:Y:S01]  /*af70*/  LOP3.LUT R5, R23, R32, RZ, 0xc0, !PT ;  /* 0x0000002017057212 */ /* 0x000fe200078ec0ff */
[----:B------:R-:W-:-:S04]  /*af80*/  IMAD.MOV R8, RZ, RZ, -R6 ;  /* 0x000000ffff087224 */ /* 0x000fc800078e0a06 */
[----:B------:R-:W-:Y:S01]  /*af90*/  IMAD R6, R30, R6, R5 ;  /* 0x000000061e067224 */ /* 0x000fe200078e0205 */
[----:B------:R-:W-:Y:S01]  /*afa0*/  LOP3.LUT R5, R14, R9, RZ, 0xc0, !PT ;  /* 0x000000090e057212 */ /* 0x000fe200078ec0ff */
[----:B------:R-:W-:Y:S02]  /*afb0*/  @P0 IMAD R3, R7, R21, R4 ;  /* 0x0000001507030224 */ /* 0x000fe400078e0204 */
[----:B--2---:R-:W-:Y:S02]  /*afc0*/  IMAD R4, R8, R26, R25 ;  /* 0x0000001a08047224 */ /* 0x004fe400078e0219 */
[----:B---3--:R-:W-:Y:S02]  /*afd0*/  IMAD R3, R6, R31, R3 ;  /* 0x0000001f06037224 */ /* 0x008fe400078e0203 */
[----:B------:R-:W-:Y:S02]  /*afe0*/  IMAD R4, R4, R20, R5 ;  /* 0x0000001404047224 */ /* 0x000fe400078e0205 */
[----:B------:R-:W-:-:S03]  /*aff0*/  IMAD.MOV.U32 R6, RZ, RZ, 0x1 ;  /* 0x00000001ff067424 */ /* 0x000fc600078e00ff */
[----:B------:R-:W-:Y:S02]  /*b000*/  SEL R20, R4, R3, !P0 ;  /* 0x0000000304147207 */ /* 0x000fe40004000000 */
[----:B------:R-:W-:-:S07]  /*b010*/  SEL R12, R3, R4, !P0 ;  /* 0x00000004030c7207 */ /* 0x000fce0004000000 */
.L_x_289:
[----:B------:R-:W-:-:S08]  /*b020*/  NOP ;  /* 0x0000000000007918 */ /* 0x000fd00000000000 */
[----:B------:R-:W0:-:S00]  /*b030*/  USETMAXREG.DEALLOC.CTAPOOL 0x28 ;  /* 0x00000028000079c8 */ /* 0x000e0000080e0500 */
[----:B0-----:R-:W-:-:S13]  /*b040*/  ISETP.NE.AND P0, PT, R0, RZ, PT ;  /* 0x000000ff0000720c */ /* 0x001fda0003f05270 */
[----:B------:R-:W-:Y:S05]  /*b050*/  @P0 EXIT ;  /* 0x000000000000094d */ /* 0x000fea0003800000 */
[----:B------:R-:W-:Y:S01]  /*b060*/  LOP3.LUT P0, RZ, R6, 0xff, RZ, 0xc0, !PT ;  /* 0x000000ff06ff7812 */ /* 0x000fe2000780c0ff */
[----:B------:R-:W-:Y:S02]  /*b070*/  IMAD.MOV.U32 R10, RZ, RZ, 0x1 ;  /* 0x00000001ff0a7424 */ /* 0x000fe400078e00ff */
[----:B------:R-:W-:-:S10]  /*b080*/  IMAD.MOV.U32 R9, RZ, RZ, RZ ;  /* 0x000000ffff097224 */ /* 0x000fd400078e00ff */
[----:B------:R-:W-:Y:S05]  /*b090*/  @!P0 BRA `(.L_x_292) ;  /* 0x0000000c00848947 */ /* 0x000fea0003800000 */
[----:B------:R-:W0:Y:S01]  /*b0a0*/  LDC R0, c[0x0][0x28c] ;  /* 0x0000a300ff007b82 */ /* 0x000e220000000800 */
[----:B------:R-:W-:Y:S01]  /*b0b0*/  ULDC UR5, c[0x0][0x658] ;  /* 0x0001960000057ab9 */ /* 0x000fe20000000800 */
[----:B------:R-:W-:Y:S01]  /*b0c0*/  UMOV UR11, 0xffffffff ;  /* 0xffffffff000b7882 */ /* 0x000fe20000000000 */
[----:B------:R-:W-:Y:S01]  /*b0d0*/  UMOV UR15, 0x1 ;  /* 0x00000001000f7882 */ /* 0x000fe20000000000 */
[----:B------:R-:W-:Y:S01]  /*b0e0*/  USHF.L.U32 UR11, UR11, UR5, URZ ;  /* 0x000000050b0b7299 */ /* 0x000fe2000800063f */
[----:B------:R-:W-:Y:S01]  /*b0f0*/  BSSY B0, `(.L_x_292) ;  /* 0x00000db000007945 */ /* 0x000fe20003800000 */
[----:B------:R-:W-:Y:S01]  /*b100*/  ULDC UR9, c[0x0][0xc] ;  /* 0x0000030000097ab9 */ /* 0x000fe20000000800 */
[----:B------:R-:W-:Y:S01]  /*b110*/  ULDC UR14, c[0x0][0x10] ;  /* 0x00000400000e7ab9 */ /* 0x000fe20000000800 */
[----:B------:R-:W1:Y:S01]  /*b120*/  S2UR UR8, SR_CgaCtaId ;  /* 0x00000000000879c3 */ /* 0x000e620000008800 */
[----:B------:R-:W-:Y:S01]  /*b130*/  ULOP3.LUT UR13, URZ, UR11, URZ, 0x33, !UPT ;  /* 0x0000000b3f0d7292 */ /* 0x000fe2000f8e333f */
[----:B------:R-:W-:Y:S01]  /*b140*/  LOP3.LUT R11, R19, 0x2, RZ, 0xfc, !PT ;  /* 0x00000002130b7812 */ /* 0x000fe200078efcff */
[----:B------:R-:W-:Y:S01]  /*b150*/  IMAD.MOV.U32 R10, RZ, RZ, 0x1 ;  /* 0x00000001ff0a7424 */ /* 0x000fe200078e00ff */
[----:B------:R-:W-:Y:S01]  /*b160*/  ULDC UR4, c[0x0][0x600] ;  /* 0x0001800000047ab9 */ /* 0x000fe20000000800 */
[----:B------:R-:W-:Y:S01]  /*b170*/  IMAD.MOV.U32 R9, RZ, RZ, RZ ;  /* 0x000000ffff097224 */ /* 0x000fe200078e00ff */
[----:B------:R-:W-:Y:S01]  /*b180*/  UMOV UR18, 0x5 ;  /* 0x0000000500127882 */ /* 0x000fe20000000000 */
[----:B------:R-:W-:-:S02]  /*b190*/  UIADD3 UR4, UR4, -0x1, URZ ;  /* 0xffffffff04047890 */ /* 0x000fc4000fffe03f */
[----:B------:R-:W-:Y:S01]  /*b1a0*/  USHF.L.U32 UR5, UR15, UR5, URZ ;  /* 0x000000050f057299 */ /* 0x000fe2000800063f */
[----:B------:R-:W-:Y:S01]  /*b1b0*/  ULDC.64 UR28, c[0x0][0x198] ;  /* 0x00006600001c7ab9 */ /* 0x000fe20000000a00 */
[----:B0-----:R-:W-:-:S05]  /*b1c0*/  VIADD R0, R0, 0x1f ;  /* 0x0000001f00007836 */ /* 0x001fca0000000000 */
[----:B------:R-:W-:Y:S01]  /*b1d0*/  SHF.R.S32.HI R3, RZ, 0x1f, R0 ;  /* 0x0000001fff037819 */ /* 0x000fe20000011400 */
[----:B-1----:R-:W-:-:S03]  /*b1e0*/  ULOP3.LUT UR10, UR8, 0x1, URZ, 0xc0, !UPT ;  /* 0x00000001080a7892 */ /* 0x002fc6000f8ec03f */
[----:B------:R-:W-:Y:S01]  /*b1f0*/  LEA.HI R3, R3, R0, RZ, 0x5 ;  /* 0x0000000003037211 */ /* 0x000fe200078f28ff */
[----:B------:R-:W-:Y:S01]  /*b200*/  USHF.R.U32.HI UR25, URZ, 0x1, UR8 ;  /* 0x000000013f197899 */ /* 0x000fe20008011608 */
[----:B------:R-:W-:Y:S01]  /*b210*/  IMAD.MOV.U32 R0, RZ, RZ, 0x1 ;  /* 0x00000001ff007424 */ /* 0x000fe200078e00ff */
[----:B------:R-:W-:Y:S01]  /*b220*/  USHF.L.U32 UR6, UR8, 0x6, URZ ;  /* 0x0000000608067899 */ /* 0x000fe2000800063f */
[--C-:B------:R-:W-:Y:S01]  /*b230*/  SHF.R.S32.HI R8, RZ, 0x5, R3.reuse ;  /* 0x00000005ff087819 */ /* 0x100fe20000011403 */
[----:B------:R-:W-:Y:S02]  /*b240*/  USHF.L.U32 UR7, UR8, 0xb, URZ ;  /* 0x0000000b08077899 */ /* 0x000fe4000800063f */
[----:B------:R-:W-:Y:S01]  /*b250*/  ULOP3.LUT UR8, UR8, 0xfffffffe, URZ, 0xc0, !UPT ;  /* 0xfffffffe08087892 */ /* 0x000fe2000f8ec03f */
[----:B------:R-:W-:Y:S01]  /*b260*/  PRMT R3, R0, 0x7610, R3 ;  /* 0x0000761000037816 */ /* 0x000fe20000000003 */
[----:B------:R-:W-:Y:S01]  /*b270*/  UISETP.GT.U32.AND UP0, UPT, UR10, 0xffff, UPT ;  /* 0x0000ffff0a00788c */ /* 0x000fe2000bf04070 */
[----:B------:R-:W-:Y:S01]  /*b280*/  VIADD R0, R8, 0x1 ;  /* 0x0000000108007836 */ /* 0x000fe20000000000 */
[----:B------:R-:W-:-:S02]  /*b290*/  USHF.L.U32 UR11, UR15, UR8, URZ ;  /* 0x000000080f0b7299 */ /* 0x000fc4000800063f */
[----:B------:R-:W-:Y:S02]  /*b2a0*/  ULOP3.LUT UR12, UR8, 0x1, URZ, 0xfc, !UPT ;  /* 0x00000001080c7892 */ /* 0x000fe4000f8efc3f */
[----:B------:R-:W-:Y:S02]  /*b2b0*/  UIMAD.WIDE.U32 UR8, UR9, UR14, URZ ;  /* 0x0000000e090872a5 */ /* 0x000fe4000f8e003f */
[----:B------:R-:W-:Y:S01]  /*b2c0*/  USEL UR10, UR10, 0xffff, !UP0 ;  /* 0x0000ffff0a0a7887 */ /* 0x000fe2000c000000 */
[----:B------:R-:W-:Y:S01]  /*b2d0*/  ULDC UR14, c[0x0][0x14] ;  /* 0x00000500000e7ab9 */ /* 0x000fe20000000800 */
[----:B------:R-:W-:Y:S02]  /*b2e0*/  USHF.L.U32 UR12, UR15, UR12, URZ ;  /* 0x0000000c0f0c7299 */ /* 0x000fe4000800063f */
[----:B------:R-:W-:Y:S02]  /*b2f0*/  UIMAD.WIDE.U32 UR26, UR8, UR14, URZ ;  /* 0x0000000e081a72a5 */ /* 0x000fe4000f8e003f */
[----:B------:R-:W-:-:S02]  /*b300*/  UIMAD UR21, UR9, UR14, URZ ;  /* 0x0000000e091572a4 */ /* 0x000fc4000f8e023f */
[----:B------:R-:W-:Y:S02]  /*b310*/  ULOP3.LUT UR10, UR10, 0xffff, URZ, 0xc0, !UPT ;  /* 0x0000ffff0a0a7892 */ /* 0x000fe4000f8ec03f */
[----:B------:R-:W-:Y:S02]  /*b320*/  ULOP3.LUT UR6, UR6, 0x40, URZ, 0xc0, !UPT ;  /* 0x0000004006067892 */ /* 0x000fe4000f8ec03f */
[----:B------:R-:W-:Y:S02]  /*b330*/  ULOP3.LUT UR7, UR7, 0x800, URZ, 0xc0, !UPT ;  /* 0x0000080007077892 */ /* 0x000fe4000f8ec03f */
[----:B------:R-:W-:Y:S02]  /*b340*/  ULOP3.LUT UR19, UR11, UR12, URZ, 0xfc, !UPT ;  /* 0x0000000c0b137292 */ /* 0x000fe4000f8efc3f */
[----:B------:R-:W-:Y:S02]  /*b350*/  UIADD3 UR21, UR27, UR21, URZ ;  /* 0x000000151b157290 */ /* 0x000fe4000fffe03f */
[----:B------:R-:W-:-:S12]  /*b360*/  USHF.L.U32 UR18, UR18, UR10, URZ ;  /* 0x0000000a12127299 */ /* 0x000fd8000800063f */
.L_x_303:
[----:B------:R-:W-:-:S03]  /*b370*/  UMOV UR8, 0xffffffff ;  /* 0xffffffff00087882 */ /* 0x000fc60000000000 */
[----:B------:R-:W-:Y:S05]  /*b380*/  BRA.DIV UR8, `(.L_x_293) ;  /* 0x0000000e08b07947 */ /* 0x000fea000b800000 */
[----:B------:R-:W-:-:S13]  /*b390*/  ELECT P6, URZ, PT ;  /* 0x00000000003f782f */ /* 0x000fda00038c0000 */
.L_x_314:
[----:B------:R-:W0:Y:S01]  /*b3a0*/  LDC R4, c[0x0][0x28c] ;  /* 0x0000a300ff047b82 */ /* 0x000e220000000800 */
[----:B------:R-:W-:Y:S01]  /*b3b0*/  BSSY B1, `(.L_x_294) ;  /* 0x000003c000017945 */ /* 0x000fe20003800000 */
[----:B0-----:R-:W-:-:S13]  /*b3c0*/  ISETP.LT.OR P6, PT, R4, 0x1, !P6 ;  /* 0x000000010400780c */ /* 0x001fda00077c1670 */
[----:B------:R-:W-:Y:S05]  /*b3d0*/  @P6 BRA `(.L_x_295) ;  /* 0x0000000000e46947 */ /* 0x000fea0003800000 */
[----:B------:R-:W-:Y:S01]  /*b3e0*/  LEA R12, R12, UR25, 0x1 ;  /* 0x000000190c0c7c11 */ /* 0x000fe2000f8e08ff */
[----:B------:R-:W-:Y:S01]  /*b3f0*/  IMAD.MOV.U32 R15, RZ, RZ, RZ ;  /* 0x000000ffff0f7224 */ /* 0x000fe200078e00ff */
[----:B------:R-:W-:Y:S01]  /*b400*/  LEA R20, R20, UR6, 0x7 ;  /* 0x0000000614147c11 */ /* 0x000fe2000f8e38ff */
[----:B------:R-:W-:Y:S02]  /*b410*/  IMAD.MOV.U32 R4, RZ, RZ, R0 ;  /* 0x000000ffff047224 */ /* 0x000fe400078e0000 */
[----:B------:R-:W-:Y:S02]  /*b420*/  IMAD.MOV.U32 R5, RZ, RZ, R10 ;  /* 0x000000ffff057224 */ /* 0x000fe400078e000a */
[----:B------:R-:W-:Y:S02]  /*b430*/  IMAD.MOV.U32 R6, RZ, RZ, R9 ;  /* 0x000000ffff067224 */ /* 0x000fe400078e0009 */
[----:B------:R-:W-:-:S07]  /*b440*/  IMAD.SHL.U32 R14, R12, 0x80, RZ ;  /* 0x000000800c0e7824 */ /* 0x000fce00078e00ff */
.L_x_298:
[----:B------:R-:W0:Y:S01]  /*b450*/  S2R R12, SR_CgaCtaId ;  /* 0x00000000000c7919 */ /* 0x000e220000008800 */
[----:B------:R-:W-:Y:S02]  /*b460*/  MOV R7, 0x400 ;  /* 0x0000040000077802 */ /* 0x000fe40000000f00 */
[----:B------:R-:W-:Y:S02]  /*b470*/  LOP3.LUT P1, RZ, R18, 0x7f, RZ, 0xc0, !PT ;  /* 0x0000007f12ff7812 */ /* 0x000fe4000782c0ff */
[----:B0-----:R-:W-:Y:S02]  /*b480*/  LEA R24, R12, R7, 0x18 ;  /* 0x000000070c187211 */ /* 0x001fe400078ec0ff */
[----:B------:R-:W-:-:S09]  /*b490*/  SHF.L.U32 R7, R5, 0x1f, RZ ;  /* 0x0000001f05077819 */ /* 0x000fd200000006ff */
[----:B------:R-:W0:Y:S01]  /*b4a0*/  @!P1 LDC R12, c[0x0][0x500] ;  /* 0x00014000ff0c9b82 */ /* 0x000e220000000800 */
[----:B------:R-:W-:-:S04]  /*b4b0*/  IMAD R22, R6, 0x8, R24 ;  /* 0x0000000806167824 */ /* 0x000fc800078e0218 */
[----:B------:R-:W1:Y:S02]  /*b4c0*/  SYNCS.PHASECHK.TRANS64.TRYWAIT P0, [R22+URZ+0x20], R7 ;  /* 0x00002007160075a7 */ /* 0x000e64000800017f */
[----:B-1----:R-:W-:Y:S05]  /*b4d0*/  @!P0 BRA `(.L_x_296) ;  /* 0x0000000c007c8947 */ /* 0x002fea0003800000 */
.L_x_315:
[----:B-1----:R-:W-:Y:S01]  /*b4e0*/  PRMT R7, R11, 0x9910, RZ ;  /* 0x000099100b077816 */ /* 0x002fe200000000ff */
[----:B0-----:R0:W-:Y:S03]  /*b4f0*/  @!P1 SYNCS.ARRIVE.TRANS64 RZ, [R22+URZ], R12 ;  /* 0x0000000c16ff99a7 */ /* 0x0011e6000800003f */
[----:B------:R-:W-:-:S13]  /*b500*/  ISETP.NE.AND P0, PT, R7, 0x2, PT ;  /* 0x000000020700780c */ /* 0x000fda0003f05270 */
[----:B0-----:R-:W-:Y:S05]  /*b510*/  @P0 BRA `(.L_x_297) ;  /* 0x0000000000040947 */ /* 0x001fea0003800000 */
[----:B------:R-:W-:Y:S01]  /*b520*/  BPT.TRAP 0x1 ;  /* 0x000000040000795c */ /* 0x000fe20000300000 */
.L_x_297:
[----:B------:R-:W-:Y:S01]  /*b530*/  LEA R7, R6, UR25, 0x1 ;  /* 0x0000001906077c11 */ /* 0x000fe2000f8e08ff */
[----:B------:R-:W-:Y:S01]  /*b540*/  VIADD R4, R4, 0xffffffff ;  /* 0xffffffff04047836 */ /* 0x000fe20000000000 */
[----:B------:R-:W-:Y:S01]  /*b550*/  R2UR UR23, R14 ;  /* 0x000000000e1772ca */ /* 0x000fe200000e0000 */
[----:B------:R-:W-:Y:S01]  /*b560*/  UIADD3 UR14, UP0, UR28, 0xf0, URZ ;  /* 0x000000f01c0e7890 */ /* 0x000fe2000ff1e03f */
[----:B------:R-:W-:Y:S01]  /*b570*/  R2UR UR9, R22 ;  /* 0x00000000160972ca */ /* 0x000fe200000e0000 */
[----:B------:R-:W-:Y:S01]  /*b580*/  IMAD.SHL.U32 R7, R7, 0x1000, RZ ;  /* 0x0000100007077824 */ /* 0x000fe200078e00ff */
[----:B------:R-:W-:Y:S01]  /*b590*/  R2UR UR10, R15 ;  /* 0x000000000f0a72ca */ /* 0x000fe200000e0000 */
[----:B------:R-:W-:Y:S01]  /*b5a0*/  UIADD3 UR32, UP1, UR28, 0x1f0, URZ ;  /* 0x000001f01c207890 */ /* 0x000fe2000ff3e03f */
[----:B------:R-:W-:Y:S01]  /*b5b0*/  R2UR UR12, R13 ;  /* 0x000000000d0c72ca */ /* 0x000fe200000e0000 */
[--C-:B------:R-:W-:Y:S01]  /*b5c0*/  IMAD R12, R7, 0x4, R24.reuse ;  /* 0x00000004070c7824 */ /* 0x100fe200078e0218 */
[----:B------:R-:W-:Y:S01]  /*b5d0*/  LEA R7, R6, UR7, 0xc ;  /* 0x0000000706077c11 */ /* 0x000fe2000f8e60ff */
[----:B------:R-:W-:Y:S01]  /*b5e0*/  UIADD3.X UR15, URZ, UR29, URZ, UP0, !UPT ;  /* 0x0000001d3f0f7290 */ /* 0x000fe200087fe43f */
[----:B------:R-:W-:Y:S01]  /*b5f0*/  R2UR UR24, R20 ;  /* 0x00000000141872ca */ /* 0x000fe200000e0000 */
[----:B------:R-:W-:Y:S01]  /*b600*/  UPRMT UR20, URZ, 0x5410, UR18 ;  /* 0x000054103f147896 */ /* 0x000fe20008000012 */
[----:B------:R-:W-:Y:S01]  /*b610*/  R2UR UR8, R12 ;  /* 0x000000000c0872ca */ /* 0x000fe200000e0000 */
[----:B------:R-:W-:Y:S01]  /*b620*/  IMAD R7, R7, 0x4, R24 ;  /* 0x0000000407077824 */ /* 0x000fe200078e0218 */
[----:B------:R-:W-:Y:S01]  /*b630*/  ISETP.GT.AND P1, PT, R4, 0x1, PT ;  /* 0x000000010400780c */ /* 0x000fe20003f24270 */
[----:B------:R-:W-:Y:S01]  /*b640*/  VIADD R6, R6, 0x1 ;  /* 0x0000000106067836 */ /* 0x000fe20000000000 */
[----:B------:R-:W-:Y:S01]  /*b650*/  UPRMT UR30, URZ, 0x5410, UR19 ;  /* 0x000054103f1e7896 */ /* 0x000fe20008000013 */
[----:B------:R-:W-:Y:S01]  /*b660*/  VIADD R15, R15, 0x20 ;  /* 0x000000200f0f7836 */ /* 0x000fe20000000000 */
[----:B------:R-:W-:Y:S01]  /*b670*/  R2UR UR11, R7 ;  /* 0x00000000070b72ca */ /* 0x000fe200000e0000 */
[----:B------:R-:W-:Y:S01]  /*b680*/  UIADD3.X UR33, URZ, UR29, URZ, UP1, !UPT ;  /* 0x0000001d3f217290 */ /* 0x000fe20008ffe43f */
[----:B------:R-:W-:Y:S01]  /*b690*/  ISETP.NE.AND P0, PT, R6, 0x4, PT ;  /* 0x000000040600780c */ /* 0x000fe20003f05270 */
[----:B------:R-:W-:Y:S01]  /*b6a0*/  UMOV UR16, 0x0 ;  /* 0x0000000000107882 */ /* 0x000fe20000000000 */
[----:B------:R-:W-:-:S02]  /*b6b0*/  UMOV UR17, 0x10000000 ;  /* 0x1000000000117882 */ /* 0x000fc40000000000 */
[----:B------:R-:W-:Y:S01]  /*b6c0*/  SEL R12, RZ, 0x1, P0 ;  /* 0x00000001ff0c7807 */ /* 0x000fe20000000000 */
[----:B------:R-:W-:Y:S01]  /*b6d0*/  UIADD3 UR8, UR8, 0x100, URZ ;  /* 0x0000010008087890 */ /* 0x000fe2000fffe03f */
[----:B------:R-:W-:Y:S02]  /*b6e0*/  SEL R6, R6, RZ, P0 ;  /* 0x000000ff06067207 */ /* 0x000fe40000000000 */
[----:B------:R-:W-:-:S03]  /*b6f0*/  LOP3.LUT R5, R5, R12, RZ, 0x3c, !PT ;  /* 0x0000000c05057212 */ /* 0x000fc600078e3cff */
[----:B------:R-:W-:-:S03]  /*b700*/  UIADD3 UR22, UR11, 0x20100, URZ ;  /* 0x000201000b167890 */ /* 0x000fc6000fffe03f */
[----:B------:R-:W-:Y:S02]  /*b710*/  UMOV UR11, UR23 ;  /* 0x00000017000b7c82 */ /* 0x000fe40008000000 */
[----:B------:R0:W-:Y:S02]  /*b720*/  UTMALDG.3D.MULTICAST [UR8], [UR14], UR20, desc[UR16] ;  /* 0x000010080e0073b4 */ /* 0x0001e40008011814 */
[----:B0-----:R-:W-:Y:S01]  /*b730*/  UMOV UR8, UR22 ;  /* 0x0000001600087c82 */ /* 0x001fe20008000000 */
[----:B------:R-:W-:Y:S02]  /*b740*/  UMOV UR11, UR24 ;  /* 0x00000018000b7c82 */ /* 0x000fe40008000000 */
[----:B------:R0:W-:Y:S02]  /*b750*/  UTMALDG.3D.MULTICAST [UR8], [UR32], UR30, desc[UR16] ;  /* 0x00001008200073b4 */ /* 0x0001e4000801181e */
[----:B0-----:R-:W-:Y:S05]  /*b760*/  @P1 BRA `(.L_x_298) ;  /* 0xfffffffc00381947 */ /* 0x001fea000383ffff */
.L_x_295:
[----:B------:R-:W-:Y:S05]  /*b770*/  BSYNC B1 ;  /* 0x0000000000017941 */ /* 0x000fea0003800000 */
.L_x_294:
[----:B------:R-:W-:Y:S01]  /*b780*/  LOP3.LUT P1, RZ, R3, 0xff, RZ, 0xc0, !PT ;  /* 0x000000ff03ff7812 */ /* 0x000fe2000782c0ff */
[----:B------:R-:W-:Y:S01]  /*b790*/  IMAD.IADD R9, R8, 0x1, R9 ;  /* 0x0000000108097824 */ /* 0x000fe200078e0209 */
[----:B------:R-:W-:Y:S01]  /*b7a0*/  IADD3 R16, P2, R16, UR26, RZ ;  /* 0x0000001a10107c10 */ /* 0x000fe2000ff5e0ff */
[----:B------:R-:W-:Y:S01]  /*b7b0*/  ULDC.64 UR8, c[0x0][0x650] ;  /* 0x0001940000087ab9 */ /* 0x000fe20000000a00 */
[----:B------:R-:W-:Y:S01]  /*b7c0*/  BSSY B1, `(.L_x_299) ;  /* 0x000006b000017945 */ /* 0x000fe20003800000 */
[----:B------:R-:W-:Y:S01]  /*b7d0*/  IMAD.MOV.U32 R12, RZ, RZ, -0x1 ;  /* 0xffffffffff0c7424 */ /* 0x000fe200078e00ff */
[----:B------:R-:W-:Y:S01]  /*b7e0*/  SHF.R.U32.HI R3, RZ, 0x2, R9 ;  /* 0x00000002ff037819 */ /* 0x000fe20000011609 */
[----:B------:R-:W-:Y:S01]  /*b7f0*/  IMAD.MOV.U32 R20, RZ, RZ, -0x1 ;  /* 0xffffffffff147424 */ /* 0x000fe200078e00ff */
[----:B------:R-:W-:Y:S01]  /*b800*/  ISETP.GT.U32.AND P0, PT, R9, 0x3, PT ;  /* 0x000000030900780c */ /* 0x000fe20003f04070 */
[----:B------:R-:W-:Y:S01]  /*b810*/  IMAD.MOV.U32 R13, RZ, RZ, -0x1 ;  /* 0xffffffffff0d7424 */ /* 0x000fe200078e00ff */
[----:B------:R-:W-:-:S02]  /*b820*/  LOP3.LUT R3, R3, 0x1, RZ, 0xc0, !PT ;  /* 0x0000000103037812 */ /* 0x000fc400078ec0ff */
[----:B------:R-:W-:Y:S01]  /*b830*/  ISETP.LT.U32.AND P0, PT, R8, 0x4, P0 ;  /* 0x000000040800780c */ /* 0x000fe20000701070 */
[----:B------:R-:W0:Y:S01]  /*b840*/  @P1 S2R R5, SR_CgaCtaId ;  /* 0x0000000000051919 */ /* 0x000e220000008800 */
[----:B------:R-:W-:Y:S02]  /*b850*/  @P1 MOV R4, 0x400 ;  /* 0x0000040000041802 */ /* 0x000fe40000000f00 */
[----:B------:R-:W-:Y:S02]  /*b860*/  IADD3.X R17, R17, UR21, RZ, P2, !PT ;  /* 0x0000001511117c10 */ /* 0x000fe400097fe4ff */
[----:B------:R-:W-:Y:S02]  /*b870*/  ISETP.GE.U32.AND P2, PT, R16, UR8, PT ;  /* 0x0000000810007c0c */ /* 0x000fe4000bf46070 */
[----:B------:R-:W-:Y:S02]  /*b880*/  LOP3.LUT R9, R9, 0x3, RZ, 0xc0, !PT ;  /* 0x0000000309097812 */ /* 0x000fe400078ec0ff */
[----:B0-----:R-:W-:-:S04]  /*b890*/  @P1 LEA R4, R5, R4, 0x18 ;  /* 0x0000000405041211 */ /* 0x001fc800078ec0ff */
[----:B------:R0:W-:Y:S01]  /*b8a0*/  @P1 SYNCS.ARRIVE.TRANS64.A1T0 RZ, [R4+URZ+0x58], RZ ;  /* 0x000058ff04ff19a7 */ /* 0x0001e2000810003f */
[----:B------:R-:W-:Y:S02]  /*b8b0*/  ISETP.NE.U32.AND P1, PT, R3, 0x1, PT ;  /* 0x000000010300780c */ /* 0x000fe40003f25070 */
[----:B------:R-:W-:Y:S02]  /*b8c0*/  SEL R3, RZ, 0x1, !P0 ;  /* 0x00000001ff037807 */ /* 0x000fe40004000000 */
[----:B------:R-:W-:Y:S02]  /*b8d0*/  ISETP.GE.U32.AND.EX P0, PT, R17, UR9, PT, P2 ;  /* 0x0000000911007c0c */ /* 0x000fe4000bf06120 */
[----:B------:R-:W-:-:S04]  /*b8e0*/  ISETP.GT.U32.AND P1, PT, R8, 0x3, !P1 ;  /* 0x000000030800780c */ /* 0x000fc80004f24070 */
[----:B0-----:R-:W-:-:S04]  /*b8f0*/  SEL R4, RZ, 0x1, !P1 ;  /* 0x00000001ff047807 */ /* 0x001fc80004800000 */
[--C-:B------:R-:W-:Y:S02]  /*b900*/  LOP3.LUT R10, R4, R10, R3.reuse, 0x96, !PT ;  /* 0x0000000a040a7212 */ /* 0x100fe400078e9603 */
[----:B------:R-:W-:Y:S02]  /*b910*/  PRMT R4, RZ, 0x7610, R4 ;  /* 0x00007610ff047816 */ /* 0x000fe40000000004 */
[----:B------:R-:W-:Y:S01]  /*b920*/  PRMT R3, RZ, 0x7610, R3 ;  /* 0x00007610ff037816 */ /* 0x000fe20000000003 */
[----:B------:R-:W-:Y:S06]  /*b930*/  @P0 BRA `(.L_x_300) ;  /* 0x00000004004c0947 */ /* 0x000fec0003800000 */
[----:B------:R-:W0:Y:S01]  /*b940*/  S2R R14, SR_CTAID.X ;  /* 0x00000000000e7919 */ /* 0x000e220000002500 */
[----:B------:R-:W-:Y:S01]  /*b950*/  ULDC.64 UR8, c[0x0][0x628] ;  /* 0x00018a0000087ab9 */ /* 0x000fe20000000a00 */
[----:B------:R-:W1:Y:S01]  /*b960*/  LDC R15, c[0x0][0x144] ;  /* 0x00005100ff0f7b82 */ /* 0x000e620000000800 */
[----:B------:R-:W-:Y:S01]  /*b970*/  ISETP.NE.U32.AND P0, PT, RZ, UR8, PT ;  /* 0x00000008ff007c0c */ /* 0x000fe2000bf05070 */
[----:B------:R-:W2:Y:S01]  /*b980*/  S2R R12, SR_CTAID.Y ;  /* 0x00000000000c7919 */ /* 0x000ea20000002600 */
[----:B------:R-:W-:Y:S01]  /*b990*/  ULDC UR10, c[0x0][0x150] ;  /* 0x00005400000a7ab9 */ /* 0x000fe20000000800 */
[----:B------:R-:W-:Y:S01]  /*b9a0*/  ULDC UR11, c[0x0][0x630] ;  /* 0x00018c00000b7ab9 */ /* 0x000fe20000000800 */
[----:B------:R-:W-:Y:S01]  /*b9b0*/  ISETP.NE.AND.EX P0, PT, RZ, UR9, PT, P0 ;  /* 0x00000009ff007c0c */ /* 0x000fe2000bf05300 */
[----:B------:R-:W-:Y:S01]  /*b9c0*/  IMAD.MOV.U32 R4, RZ, RZ, R16 ;  /* 0x000000ffff047224 */ /* 0x000fe200078e0010 */
[----:B0-----:R-:W-:-:S05]  /*b9d0*/  I2FP.F32.U32 R5, R14 ;  /* 0x0000000e00057245 */ /* 0x001fca0000201000 */
[----:B------:R-:W-:Y:S01]  /*b9e0*/  FMUL R20, R5, UR10 ;  /* 0x0000000a05147c20 */ /* 0x000fe20008400000 */
[----:B------:R-:W-:-:S05]  /*b9f0*/  IMAD.MOV.U32 R5, RZ, RZ, R17 ;  /* 0x000000ffff057224 */ /* 0x000fca00078e0011 */
[----:B--2---:R-:W-:Y:S05]  /*ba00*/  @!P0 BRA `(.L_x_301) ;  /* 0x0000000000288947 */ /* 0x004fea0003800000 */
[----:B------:R-:W-:Y:S02]  /*ba10*/  ULDC UR10, c[0x0][0x634] ;  /* 0x00018d00000a7ab9 */ /* 0x000fe40000000800 */
[----:B------:R-:W-:-:S05]  /*ba20*/  IADD3 R5, P0, R16, UR10, RZ ;  /* 0x0000000a10057c10 */ /* 0x000fca000ff1e0ff */
[----:B------:R-:W-:-:S04]  /*ba30*/  IMAD.X R13, RZ, RZ, R17, P0 ;  /* 0x000000ffff0d7224 */ /* 0x000fc800000e0611 */
[----:B------:R-:W-:-:S04]  /*ba40*/  IMAD.WIDE.U32 R6, R13, UR8, RZ ;  /* 0x000000080d067c25 */ /* 0x000fc8000f8e00ff */
[----:B------:R-:W-:-:S04]  /*ba50*/  IMAD.WIDE.U32 R6, P0, R5, UR9, R6 ;  /* 0x0000000905067c25 */ /* 0x000fc8000f800006 */
[----:B------:R-:W-:-:S04]  /*ba60*/  IMAD.WIDE.U32 R4, R5, UR8, RZ ;  /* 0x0000000805047c25 */ /* 0x000fc8000f8e00ff */
[----:B------:R-:W-:Y:S01]  /*ba70*/  IMAD.MOV.U32 R4, RZ, RZ, R7 ;  /* 0x000000ffff047224 */ /* 0x000fe200078e0007 */
[----:B------:R-:W-:Y:S01]  /*ba80*/  IADD3 RZ, P1, R5, R6, RZ ;  /* 0x0000000605ff7210 */ /* 0x000fe20007f3e0ff */
[----:B------:R-:W-:-:S04]  /*ba90*/  IMAD.X R5, RZ, RZ, RZ, P0 ;  /* 0x000000ffff057224 */ /* 0x000fc800000e06ff */
[----:B------:R-:W-:-:S08]  /*baa0*/  IMAD.WIDE.U32.X R4, R13, UR9, R4, P1 ;  /* 0x000000090d047c25 */ /* 0x000fd000088e0404 */
.L_x_301:
[--C-:B------:R-:W-:Y:S01]  /*bab0*/  SHF.R.U64 R13, R4, UR11, R5.reuse ;  /* 0x0000000b040d7c19 */ /* 0x100fe20008001205 */
[----:B------:R-:W0:Y:S01]  /*bac0*/  F2I.U32.TRUNC.NTZ R20, R20 ;  /* 0x0000001400147305 */ /* 0x000e22000020f000 */
[----:B------:R-:W-:Y:S01]  /*bad0*/  SHF.R.U32.HI R4, RZ, UR11, R5 ;  /* 0x0000000bff047c19 */ /* 0x000fe20008011605 */
[----:B------:R-:W-:Y:S01]  /*bae0*/  ULDC.64 UR8, c[0x0][0x620] ;  /* 0x0001880000087ab9 */ /* 0x000fe20000000a00 */
[----:B------:R-:W-:Y:S01]  /*baf0*/  IADD3 R7, P0, RZ, -R13, RZ ;  /* 0x8000000dff077210 */ /* 0x000fe20007f1e0ff */
[----:B------:R-:W-:Y:S01]  /*bb00*/  ULDC.64 UR10, c[0x0][0x640] ;  /* 0x00019000000a7ab9 */ /* 0x000fe20000000a00 */
[----:B------:R-:W2:Y:S03]  /*bb10*/  LDC R21, c[0x0][0x148] ;  /* 0x00005200ff157b82 */ /* 0x000ea60000000800 */
[----:B------:R-:W-:Y:S01]  /*bb20*/  IMAD.X R4, RZ, RZ, ~R4, P0 ;  /* 0x000000ffff047224 */ /* 0x000fe200000e0e04 */
[----:B------:R-:W-:-:S03]  /*bb30*/  ISETP.NE.U32.AND P0, PT, RZ, UR10, PT ;  /* 0x0000000aff007c0c */ /* 0x000fc6000bf05070 */
[----:B------:R-:W-:Y:S01]  /*bb40*/  IMAD R6, R4, UR8, RZ ;  /* 0x0000000804067c24 */ /* 0x000fe2000f8e02ff */
[----:B------:R-:W-:Y:S01]  /*bb50*/  ISETP.NE.AND.EX P0, PT, RZ, UR11, PT, P0 ;  /* 0x0000000bff007c0c */ /* 0x000fe2000bf05300 */
[----:B------:R-:W-:Y:S01]  /*bb60*/  IMAD.WIDE.U32 R4, R7, UR8, R16 ;  /* 0x0000000807047c25 */ /* 0x000fe2000f8e0010 */
[----:B------:R-:W-:-:S03]  /*bb70*/  ULDC UR8, c[0x0][0x618] ;  /* 0x0001860000087ab9 */ /* 0x000fc60000000800 */
[----:B------:R-:W-:Y:S01]  /*bb80*/  IMAD R7, R7, UR9, R6 ;  /* 0x0000000907077c24 */ /* 0x000fe2000f8e0206 */
[----:B------:R-:W-:Y:S01]  /*bb90*/  ULDC UR9, c[0x0][0x154] ;  /* 0x0000550000097ab9 */ /* 0x000fe20000000800 */
[----:B0-----:R-:W-:Y:S02]  /*bba0*/  IMAD.MOV R6, RZ, RZ, -R20 ;  /* 0x000000ffff067224 */ /* 0x001fe400078e0a14 */
[----:B------:R-:W-:Y:S02]  /*bbb0*/  IMAD.IADD R5, R5, 0x1, R7 ;  /* 0x0000000105057824 */ /* 0x000fe400078e0207 */
[----:B-1----:R-:W-:Y:S01]  /*bbc0*/  IMAD R14, R15, R6, R14 ;  /* 0x000000060f0e7224 */ /* 0x002fe200078e020e */
[----:B------:R-:W-:Y:S02]  /*bbd0*/  I2FP.F32.U32 R6, R12 ;  /* 0x0000000c00067245 */ /* 0x000fe40000201000 */
[--C-:B------:R-:W-:Y:S02]  /*bbe0*/  SHF.R.U64 R15, R4, UR8, R5.reuse ;  /* 0x00000008040f7c19 */ /* 0x100fe40008001205 */
[----:B------:R-:W-:Y:S01]  /*bbf0*/  SHF.R.U32.HI R4, RZ, UR8, R5 ;  /* 0x00000008ff047c19 */ /* 0x000fe20008011605 */
[----:B------:R-:W-:Y:S01]  /*bc00*/  FMUL R6, R6, UR9 ;  /* 0x0000000906067c20 */ /* 0x000fe20008400000 */
[----:B------:R-:W-:-:S02]  /*bc10*/  ULDC UR8, c[0x0][0x608] ;  /* 0x0001820000087ab9 */ /* 0x000fc40000000800 */
[--C-:B------:R-:W-:Y:S01]  /*bc20*/  SHF.R.U64 R22, R15, UR8, R4.reuse ;  /* 0x000000080f167c19 */ /* 0x100fe20008001204 */
[----:B------:R0:W1:Y:S01]  /*bc30*/  F2I.U32.TRUNC.NTZ R24, R6 ;  /* 0x0000000600187305 */ /* 0x000062000020f000 */
[----:B------:R-:W-:Y:S01]  /*bc40*/  SHF.R.U32.HI R5, RZ, UR8, R4 ;  /* 0x00000008ff057c19 */ /* 0x000fe20008011604 */
[----:B------:R-:W-:-:S03]  /*bc50*/  ULDC UR8, c[0x0][0x658] ;  /* 0x0001960000087ab9 */ /* 0x000fc60000000800 */
[--C-:B------:R-:W-:Y:S02]  /*bc60*/  SHF.R.U64 R20, R22, UR8, R5.reuse ;  /* 0x0000000816147c19 */ /* 0x100fe40008001205 */
[----:B------:R-:W-:-:S03]  /*bc70*/  SHF.R.U32.HI R23, RZ, UR8, R5 ;  /* 0x00000008ff177c19 */ /* 0x000fc60008011605 */
[----:B------:R-:W-:Y:S02]  /*bc80*/  IMAD.MOV.U32 R4, RZ, RZ, R20 ;  /* 0x000000ffff047224 */ /* 0x000fe400078e0014 */
[----:B------:R-:W-:Y:S01]  /*bc90*/  IMAD.MOV.U32 R5, RZ, RZ, R23 ;  /* 0x000000ffff057224 */ /* 0x000fe200078e0017 */
[----:B0-----:R-:W-:Y:S06]  /*bca0*/  @!P0 BRA `(.L_x_302) ;  /* 0x0000000000288947 */ /* 0x001fec0003800000 */
        /* <DEDUP_REMOVED lines=10> */
.L_x_302:
[----:B------:R-:W-:Y:S01]  /*bd50*/  ISETP.NE.AND P0, PT, R2, 0x1, PT ;  /* 0x000000010200780c */ /* 0x000fe20003f05270 */
[----:B------:R-:W-:Y:S01]  /*bd60*/  ULDC UR8, c[0x0][0x648] ;  /* 0x0001920000087ab9 */ /* 0x000fe20000000800 */
[----:B------:R-:W-:Y:S01]  /*bd70*/  LOP3.LUT R22, R22, UR13, RZ, 0xc0, !PT ;  /* 0x0000000d16167c12 */ /* 0x000fe2000f8ec0ff */
[----:B-1----:R-:W-:Y:S01]  /*bd80*/  IMAD.MOV R24, RZ, RZ, -R24 ;  /* 0x000000ffff187224 */ /* 0x002fe200078e0a18 */
[----:B------:R-:W-:Y:S01]  /*bd90*/  SHF.R.U64 R5, R4, UR8, R5 ;  /* 0x0000000804057c19 */ /* 0x000fe20008001205 */
[----:B------:R-:W-:Y:S01]  /*bda0*/  ULDC UR8, c[0x0][0x638] ;  /* 0x00018e0000087ab9 */ /* 0x000fe20000000800 */
[----:B------:R-:W-:Y:S01]  /*bdb0*/  LOP3.LUT R15, R15, UR4, RZ, 0xc0, !PT ;  /* 0x000000040f0f7c12 */ /* 0x000fe2000f8ec0ff */
[----:B------:R-:W-:Y:S01]  /*bdc0*/  ULDC UR9, c[0x0][0x610] ;  /* 0x0001840000097ab9 */ /* 0x000fe20000000800 */
[----:B------:R-:W-:Y:S02]  /*bdd0*/  IMAD.MOV.U32 R4, RZ, RZ, 0x1 ;  /* 0x00000001ff047424 */ /* 0x000fe400078e00ff */
[----:B------:R-:W-:-:S02]  /*bde0*/  IMAD.MOV R7, RZ, RZ, -R5 ;  /* 0x000000ffff077224 */ /* 0x000fc400078e0a05 */
[----:B------:R-:W-:Y:S02]  /*bdf0*/  IMAD R5, R5, UR5, R22 ;  /* 0x0000000505057c24 */ /* 0x000fe4000f8e0216 */
[----:B--2---:R-:W-:Y:S02]  /*be00*/  @P0 IMAD R14, R21, R24, R12 ;  /* 0x00000018150e0224 */ /* 0x004fe400078e020c */
[----:B------:R-:W-:Y:S01]  /*be10*/  IMAD R20, R7, UR8, R20 ;  /* 0x0000000807147c24 */ /* 0x000fe2000f8e0214 */
[----:B------:R-:W-:Y:S01]  /*be20*/  ULDC UR8, c[0x0][0x600] ;  /* 0x0001800000087ab9 */ /* 0x000fe20000000800 */
[----:B------:R-:W-:Y:S02]  /*be30*/  IMAD R14, R5, UR9, R14 ;  /* 0x00000009050e7c24 */ /* 0x000fe4000f8e020e */
[----:B------:R-:W-:-:S05]  /*be40*/  IMAD R5, R20, UR8, R15 ;  /* 0x0000000814057c24 */ /* 0x000fca000f8e020f */
[----:B------:R-:W-:Y:S02]  /*be50*/  SEL R20, R5, R14, !P0 ;  /* 0x0000000e05147207 */ /* 0x000fe40004000000 */
[----:B------:R-:W-:-:S07]  /*be60*/  SEL R12, R14, R5, !P0 ;  /* 0x000000050e0c7207 */ /* 0x000fce0004000000 */
.L_x_300:
[----:B------:R-:W-:Y:S05]  /*be70*/  BSYNC B1 ;  /* 0x0000000000017941 */ /* 0x000fea0003800000 */
.L_x_299:
[----:B------:R-:W-:-:S13]  /*be80*/  LOP3.LUT P0, RZ, R4, 0xff, RZ, 0xc0, !PT ;  /* 0x000000ff04ff7812 */ /* 0x000fda000780c0ff */
[----:B------:R-:W-:Y:S05]  /*be90*/  @P0 BRA `(.L_x_303) ;  /* 0xfffffff400340947 */ /* 0x000fea000383ffff */
[----:B------:R-:W-:Y:S05]  /*bea0*/  BSYNC B0 ;  /* 0x0000000000007941 */ /* 0x000fea0003800000 */
.L_x_292:
[----:B------:R-:W-:-:S03]  /*beb0*/  UMOV UR8, 0xffffffff ;  /* 0xffffffff00087882 */ /* 0x000fc60000000000 */
[----:B------:R-:W-:Y:S05]  /*bec0*/  BRA.DIV UR8, `(.L_x_304) ;  /* 0x0000000608147947 */ /* 0x000fea000b800000 */
[----:B------:R-:W-:-:S13]  /*bed0*/  ELECT P6, URZ, PT ;  /* 0x00000000003f782f */ /* 0x000fda00038c0000 */
.L_x_318:
[----:B------:R-:W-:Y:S04]  /*bee0*/  BSSY B0, `(.L_x_305) ;  /* 0x000002b000007945 */ /* 0x000fe80003800000 */
[----:B------:R-:W-:Y:S05]  /*bef0*/  @!P6 BRA `(.L_x_306) ;  /* 0x0000000000a4e947 */ /* 0x000fea0003800000 */
[----:B------:R-:W-:-:S04]  /*bf00*/  LOP3.LUT R19, R19, 0x2, RZ, 0xfc, !PT ;  /* 0x0000000213137812 */ /* 0x000fc800078efcff */
[----:B------:R-:W-:-:S13]  /*bf10*/  ISETP.NE.AND P0, PT, R19, 0x3, PT ;  /* 0x000000031300780c */ /* 0x000fda0003f05270 */
[----:B------:R-:W-:Y:S05]  /*bf20*/  @!P0 BRA `(.L_x_307) ;  /* 0x0000000000048947 */ /* 0x000fea0003800000 */
[----:B------:R-:W-:Y:S01]  /*bf30*/  BPT.TRAP 0x1 ;  /* 0x000000040000795c */ /* 0x000fe20000300000 */
.L_x_307:
[----:B------:R-:W0:Y:S01]  /*bf40*/  S2R R3, SR_CgaCtaId ;  /* 0x0000000000037919 */ /* 0x000e220000008800 */
[----:B------:R-:W-:Y:S02]  /*bf50*/  MOV R0, 0x400 ;  /* 0x0000040000007802 */ /* 0x000fe40000000f00 */
[----:B------:R-:W-:Y:S02]  /*bf60*/  SHF.L.U32 R2, R10, 0x1f, RZ ;  /* 0x0000001f0a027819 */ /* 0x000fe400000006ff */
[----:B0-----:R-:W-:-:S05]  /*bf70*/  LEA R0, R3, R0, 0x18 ;  /* 0x0000000003007211 */ /* 0x001fca00078ec0ff */
[----:B------:R-:W-:-:S04]  /*bf80*/  VIADD R0, R0, 0x20 ;  /* 0x0000002000007836 */ /* 0x000fc80000000000 */
[C---:B------:R-:W-:Y:S02]  /*bf90*/  IMAD R5, R9.reuse, 0x8, R0 ;  /* 0x0000000809057824 */ /* 0x040fe400078e0200 */
[----:B------:R-:W-:Y:S02]  /*bfa0*/  VIADD R9, R9, 0x1 ;  /* 0x0000000109097836 */ /* 0x000fe40000000000 */
[----:B------:R-:W0:Y:S03]  /*bfb0*/  SYNCS.PHASECHK.TRANS64.TRYWAIT P0, [R5+URZ], R2 ;  /* 0x00000002050075a7 */ /* 0x000e26000800017f */
[----:B------:R-:W-:-:S04]  /*bfc0*/  ISETP.NE.AND P1, PT, R9, 0x4, PT ;  /* 0x000000040900780c */ /* 0x000fc80003f25270 */
[----:B------:R-:W-:Y:S02]  /*bfd0*/  SEL R3, RZ, 0x1, P1 ;  /* 0x00000001ff037807 */ /* 0x000fe40000800000 */
[----:B------:R-:W-:Y:S02]  /*bfe0*/  SEL R9, R9, RZ, P1 ;  /* 0x000000ff09097207 */ /* 0x000fe40000800000 */
[----:B------:R-:W-:-:S03]  /*bff0*/  LOP3.LUT R10, R10, R3, RZ, 0x3c, !PT ;  /* 0x000000030a0a7212 */ /* 0x000fc600078e3cff */
[----:B------:R-:W-:Y:S01]  /*c000*/  IMAD R7, R9, 0x8, R0 ;  /* 0x0000000809077824 */ /* 0x000fe200078e0200 */
[----:B------:R-:W-:Y:S01]  /*c010*/  SHF.L.U32 R4, R10, 0x1f, RZ ;  /* 0x0000001f0a047819 */ /* 0x000fe200000006ff */
[----:B0-----:R-:W-:Y:S06]  /*c020*/  @!P0 BRA `(.L_x_308) ;  /* 0x0000000000dc8947 */ /* 0x001fec0003800000 */
.L_x_319:
[----:B------:R-:W1:Y:S01]  /*c030*/  SYNCS.PHASECHK.TRANS64.TRYWAIT P0, [R7+URZ], R4 ;  /* 0x00000004070075a7 */ /* 0x000e62000800017f */
[----:B0-----:R-:W-:-:S05]  /*c040*/  VIADD R2, R9, 0x1 ;  /* 0x0000000109027836 */ /* 0x001fca0000000000 */
[----:B------:R-:W-:-:S04]  /*c050*/  ISETP.NE.AND P1, PT, R2, 0x4, PT ;  /* 0x000000040200780c */ /* 0x000fc80003f25270 */
[----:B------:R-:W-:Y:S02]  /*c060*/  SEL R3, RZ, 0x1, P1 ;  /* 0x00000001ff037807 */ /* 0x000fe40000800000 */
[----:B------:R-:W-:Y:S02]  /*c070*/  SEL R9, R2, RZ, P1 ;  /* 0x000000ff02097207 */ /* 0x000fe40000800000 */
[----:B------:R-:W-:-:S03]  /*c080*/  LOP3.LUT R11, R10, R3, RZ, 0x3c, !PT ;  /* 0x000000030a0b7212 */ /* 0x000fc600078e3cff */
[----:B------:R-:W-:Y:S01]  /*c090*/  IMAD R6, R9, 0x8, R0 ;  /* 0x0000000809067824 */ /* 0x000fe200078e0200 */
[----:B------:R-:W-:Y:S01]  /*c0a0*/  SHF.L.U32 R5, R11, 0x1f, RZ ;  /* 0x0000001f0b057819 */ /* 0x000fe200000006ff */
[----:B-1----:R-:W-:Y:S06]  /*c0b0*/  @!P0 BRA `(.L_x_309) ;  /* 0x0000000000cc8947 */ /* 0x002fec0003800000 */
.L_x_320:
[----:B------:R-:W1:Y:S01]  /*c0c0*/  SYNCS.PHASECHK.TRANS64.TRYWAIT P0, [R6+URZ], R5 ;  /* 0x00000005060075a7 */ /* 0x000e62000800017f */
[----:B------:R-:W-:-:S05]  /*c0d0*/  VIADD R2, R9, 0x1 ;  /* 0x0000000109027836 */ /* 0x000fca0000000000 */
[----:B------:R-:W-:-:S04]  /*c0e0*/  ISETP.NE.AND P1, PT, R2, 0x4, PT ;  /* 0x000000040200780c */ /* 0x000fc80003f25270 */
[----:B0-----:R-:W-:Y:S02]  /*c0f0*/  SEL R4, RZ, 0x1, P1 ;  /* 0x00000001ff047807 */ /* 0x001fe40000800000 */
[----:B------:R-:W-:Y:S02]  /*c100*/  SEL R3, R2, RZ, P1 ;  /* 0x000000ff02037207 */ /* 0x000fe40000800000 */
[----:B------:R-:W-:Y:S01]  /*c110*/  LOP3.LUT R4, R11, R4, RZ, 0x3c, !PT ;  /* 0x000000040b047212 */ /* 0x000fe200078e3cff */
[----:B-1----:R-:W-:Y:S06]  /*c120*/  @!P0 BRA `(.L_x_310) ;  /* 0x0000000000c48947 */ /* 0x002fec0003800000 */
.L_x_321:
[----:B------:R-:W-:Y:S01]  /*c130*/  IMAD R3, R3, 0x8, R0 ;  /* 0x0000000803037824 */ /* 0x000fe200078e0200 */
[----:B------:R-:W-:-:S07]  /*c140*/  SHF.L.U32 R0, R4, 0x1f, RZ ;  /* 0x0000001f04007819 */ /* 0x000fce00000006ff */
.L_x_311:
[----:B-1----:R1:W2:Y:S02]  /*c150*/  SYNCS.PHASECHK.TRANS64.TRYWAIT P0, [R3+URZ], R0 ;  /* 0x00000000030075a7 */ /* 0x0022a4000800017f */
[----:B--2---:R-:W-:Y:S05]  /*c160*/  @!P0 NANOSLEEP.SYNCS 0x989680 ;  /* 0x009896800000895d */ /* 0x004fea0003900000 */
[----:B------:R-:W2:Y:S02]  /*c170*/  @!P0 SYNCS.PHASECHK.TRANS64 P0, [R3+URZ], R0 ;  /* 0x00000000030085a7 */ /* 0x000ea4000800007f */
[----:B--2---:R-:W-:Y:S05]  /*c180*/  @!P0 BRA `(.L_x_311) ;  /* 0xfffffffc00f08947 */ /* 0x004fea000383ffff */
.L_x_306:
[----:B------:R-:W-:Y:S05]  /*c190*/  BSYNC B0 ;  /* 0x0000000000007941 */ /* 0x000fea0003800000 */
.L_x_305:
[----:B------:R-:W-:Y:S05]  /*c1a0*/  EXIT ;  /* 0x000000000000794d */ /* 0x000fea0003800000 */
.L_x_21:
[----:B----4-:R4:W0:Y:S02]  /*c1b0*/  SYNCS.PHASECHK.TRANS64.TRYWAIT P1, [R3+URZ], R0 ;  /* 0x00000000030075a7 */ /* 0x010824000802017f */
[----:B0-----:R-:W-:Y:S05]  /*c1c0*/  @!P1 NANOSLEEP.SYNCS 0x989680 ;  /* 0x009896800000995d */ /* 0x001fea0003900000 */
[----:B------:R-:W0:Y:S02]  /*c1d0*/  @!P1 SYNCS.PHASECHK.TRANS64 P1, [R3+URZ], R0 ;  /* 0x00000000030095a7 */ /* 0x000e24000802007f */
[----:B0-----:R-:W-:Y:S05]  /*c1e0*/  @!P1 BRA `(.L_x_21) ;  /* 0xfffffffc00f09947 */ /* 0x001fea000383ffff */
[----:B------:R-:W-:Y:S05]  /*c1f0*/  BRA `(.L_x_20) ;  /* 0xffffff5000c87947 */ /* 0x000fea000383ffff */
.L_x_26:
[----:B-1----:R1:W3:Y:S02]  /*c200*/  SYNCS.PHASECHK.TRANS64.TRYWAIT P1, [R5+URZ], R4 ;  /* 0x00000004050075a7 */ /* 0x0022e4000802017f */
[----:B---3--:R-:W-:Y:S05]  /*c210*/  @!P1 NANOSLEEP.SYNCS 0x989680 ;  /* 0x009896800000995d */ /* 0x008fea0003900000 */
[----:B------:R-:W3:Y:S02]  /*c220*/  @!P1 SYNCS.PHASECHK.TRANS64 P1, [R5+URZ], R4 ;  /* 0x00000004050095a7 */ /* 0x000ee4000802007f */
[----:B---3--:R-:W-:Y:S05]  /*c230*/  @!P1 BRA `(.L_x_26) ;  /* 0xfffffffc00f09947 */ /* 0x008fea000383ffff */
[----:B------:R-:W-:Y:S05]  /*c240*/  BRA `(.L_x_25) ;  /* 0xffffff5800087947 */ /* 0x000fea000383ffff */
.L_x_293:
[----:B------:R-:W-:Y:S01]  /*c250*/  BSSY B1, `(.L_x_312) ;  /* 0x0000006000017945 */ /* 0x000fe20003800000 */
[----:B------:R-:W-:-:S07]  /*c260*/  IMAD.MOV.U32 R15, RZ, RZ, -0x1 ;  /* 0xffffffffff0f7424 */ /* 0x000fce00078e00ff */
[----:B------:R-:W-:Y:S05]  /*c270*/  WARPSYNC.COLLECTIVE R15, `(.L_x_313) ;  /* 0x000000000f0c7348 */ /* 0x000fea0003c00000 */
[----:B------:R-:W-:Y:S02]  /*c280*/  ELECT P6, UR62, PT ;  /* 0x00000000003e782f */ /* 0x000fe400038c0000 */
[----:B------:R-:W-:Y:S01]  /*c290*/  MOV R14, UR62 ;  /* 0x0000003e000e7c02 */ /* 0x000fe20008000f00 */
[----:B------:R-:W-:Y:S10]  /*c2a0*/  ENDCOLLECTIVE ;  /* 0x000000000000791b */ /* 0x000ff40003800000 */
.L_x_313:
[----:B------:R-:W-:Y:S05]  /*c2b0*/  BSYNC B1 ;  /* 0x0000000000017941 */ /* 0x000fea0003800000 */
.L_x_312:
[----:B------:R-:W-:Y:S05]  /*c2c0*/  BRA `(.L_x_314) ;  /* 0xfffffff000347947 */ /* 0x000fea000383ffff */
.L_x_296:
[----:B-1----:R1:W2:Y:S02]  /*c2d0*/  SYNCS.PHASECHK.TRANS64.TRYWAIT P0, [R22+URZ+0x20], R7 ;  /* 0x00002007160075a7 */ /* 0x0022a4000800017f */
[----:B--2---:R-:W-:Y:S05]  /*c2e0*/  @!P0 NANOSLEEP.SYNCS 0x989680 ;  /* 0x009896800000895d */ /* 0x004fea0003900000 */
[----:B------:R-:W2:Y:S02]  /*c2f0*/  @!P0 SYNCS.PHASECHK.TRANS64 P0, [R22+URZ+0x20], R7 ;  /* 0x00002007160085a7 */ /* 0x000ea4000800007f */
[----:B--2---:R-:W-:Y:S05]  /*c300*/  @!P0 BRA `(.L_x_296) ;  /* 0xfffffffc00f08947 */ /* 0x004fea000383ffff */
[----:B------:R-:W-:Y:S05]  /*c310*/  BRA `(.L_x_315) ;  /* 0xfffffff000707947 */ /* 0x000fea000383ffff */
.L_x_304:
[----:B------:R-:W-:Y:S01]  /*c320*/  BSSY B0, `(.L_x_316) ;  /* 0x0000006000007945 */ /* 0x000fe20003800000 */
[----:B------:R-:W-:-:S07]  /*c330*/  IMAD.MOV.U32 R15, RZ, RZ, -0x1 ;  /* 0xffffffffff0f7424 */ /* 0x000fce00078e00ff */
[----:B------:R-:W-:Y:S05]  /*c340*/  WARPSYNC.COLLECTIVE R15, `(.L_x_317) ;  /* 0x000000000f0c7348 */ /* 0x000fea0003c00000 */
[----:B------:R-:W-:Y:S02]  /*c350*/  ELECT P6, UR62, PT ;  /* 0x00000000003e782f */ /* 0x000fe400038c0000 */
[----:B------:R-:W-:Y:S01]  /*c360*/  MOV R14, UR62 ;  /* 0x0000003e000e7c02 */ /* 0x000fe20008000f00 */
[----:B------:R-:W-:Y:S10]  /*c370*/  ENDCOLLECTIVE ;  /* 0x000000000000791b */ /* 0x000ff40003800000 */
.L_x_317:
[----:B------:R-:W-:Y:S05]  /*c380*/  BSYNC B0 ;  /* 0x0000000000007941 */ /* 0x000fea0003800000 */
.L_x_316:
[----:B------:R-:W-:Y:S05]  /*c390*/  BRA `(.L_x_318) ;  /* 0xfffffff800d07947 */ /* 0x000fea000383ffff */
.L_x_308:
[----:B0-----:R0:W1:Y:S02]  /*c3a0*/  SYNCS.PHASECHK.TRANS64.TRYWAIT P0, [R5+URZ], R2 ;  /* 0x00000002050075a7 */ /* 0x001064000800017f */
[----:B-1----:R-:W-:Y:S05]  /*c3b0*/  @!P0 NANOSLEEP.SYNCS 0x989680 ;  /* 0x009896800000895d */ /* 0x002fea0003900000 */
[----:B------:R-:W1:Y:S02]  /*c3c0*/  @!P0 SYNCS.PHASECHK.TRANS64 P0, [R5+URZ], R2 ;  /* 0x00000002050085a7 */ /* 0x000e64000800007f */
[----:B-1----:R-:W-:Y:S05]  /*c3d0*/  @!P0 BRA `(.L_x_308) ;  /* 0xfffffffc00f08947 */ /* 0x002fea000383ffff */
[----:B------:R-:W-:Y:S05]  /*c3e0*/  BRA `(.L_x_319) ;  /* 0xfffffffc00107947 */ /* 0x000fea000383ffff */
.L_x_309:
[----:B0-----:R0:W1:Y:S02]  /*c3f0*/  SYNCS.PHASECHK.TRANS64.TRYWAIT P0, [R7+URZ], R4 ;  /* 0x00000004070075a7 */ /* 0x001064000800017f */
[----:B-1----:R-:W-:Y:S05]  /*c400*/  @!P0 NANOSLEEP.SYNCS 0x989680 ;  /* 0x009896800000895d */ /* 0x002fea0003900000 */
[----:B------:R-:W1:Y:S02]  /*c410*/  @!P0 SYNCS.PHASECHK.TRANS64 P0, [R7+URZ], R4 ;  /* 0x00000004070085a7 */ /* 0x000e64000800007f */
[----:B-1----:R-:W-:Y:S05]  /*c420*/  @!P0 BRA `(.L_x_309) ;  /* 0xfffffffc00f08947 */ /* 0x002fea000383ffff */
[----:B------:R-:W-:Y:S05]  /*c430*/  BRA `(.L_x_320) ;  /* 0xfffffffc00207947 */ /* 0x000fea000383ffff */
.L_x_310:
[----:B0-----:R0:W1:Y:S02]  /*c440*/  SYNCS.PHASECHK.TRANS64.TRYWAIT P0, [R6+URZ], R5 ;  /* 0x00000005060075a7 */ /* 0x001064000800017f */
[----:B-1----:R-:W-:Y:S05]  /*c450*/  @!P0 NANOSLEEP.SYNCS 0x989680 ;  /* 0x009896800000895d */ /* 0x002fea0003900000 */
[----:B------:R-:W1:Y:S02]  /*c460*/  @!P0 SYNCS.PHASECHK.TRANS64 P0, [R6+URZ], R5 ;  /* 0x00000005060085a7 */ /* 0x000e64000800007f */
[----:B-1----:R-:W-:Y:S05]  /*c470*/  @!P0 BRA `(.L_x_310) ;  /* 0xfffffffc00f08947 */ /* 0x002fea000383ffff */
[----:B------:R-:W-:Y:S05]  /*c480*/  BRA `(.L_x_321) ;  /* 0xfffffffc00287947 */ /* 0x000fea000383ffff */
.L_x_322:
[----:B------:R-:W-:-:S00]  /*c490*/  BRA `(.L_x_322) ;  /* 0xfffffffc00fc7947 */ /* 0x000fc0000383ffff */
[----:B------:R-:W-:-:S00]  /*c4a0*/  NOP ;  /* 0x0000000000007918 */ /* 0x000fc00000000000 */
        /* <DEDUP_REMOVED lines=13> */
.L_x_323:


//--------------------- .nv.global.init           --------------------------
	.section	.nv.global.init,"aw",@progbits
.nv.global.init:
	.type		$str$22,@object
	.size		$str$22,($str$23 - $str$22)
$str$22:
        /*0000*/ 	.byte	0x6b, 0x5f, 0x74, 0x69, 0x6c, 0x65, 0x5f, 0x63, 0x6f, 0x75, 0x6e, 0x74, 0x20, 0x3e, 0x3d, 0x20
        /*0010*/ 	.byte	0x31, 0x00
	.type		$str$23,@object
	.size		$str$23,(__unnamed_1 - $str$23)
$str$23:
        /*0012*/ 	.byte	0x2f, 0x74, 0x6d, 0x70, 0x2f, 0x63, 0x75, 0x74, 0x6c, 0x61, 0x73, 0x73, 0x5f, 0x73, 0x77, 0x65
        /*0022*/ 	.byte	0x65, 0x70, 0x5f, 0x73, 0x72, 0x63, 0x2f, 0x69, 0x6e, 0x63, 0x6c, 0x75, 0x64, 0x65, 0x2f, 0x63
        /*0032*/ 	.byte	0x75, 0x74, 0x6c, 0x61, 0x73, 0x73, 0x2f, 0x67, 0x65, 0x6d, 0x6d, 0x2f, 0x63, 0x6f, 0x6c, 0x6c
        /*0042*/ 	.byte	0x65, 0x63, 0x74, 0x69, 0x76, 0x65, 0x2f, 0x73, 0x6d, 0x39, 0x30, 0x5f, 0x6d, 0x6d, 0x61, 0x5f
        /*0052*/ 	.byte	0x74, 0x6d, 0x61, 0x5f, 0x67, 0x6d, 0x6d, 0x61, 0x5f, 0x73, 0x73, 0x5f, 0x77, 0x61, 0x72, 0x70
        /*0062*/ 	.byte	0x73, 0x70, 0x65, 0x63, 0x69, 0x61, 0x6c, 0x69, 0x7a, 0x65, 0x64, 0x2e, 0x68, 0x70, 0x70, 0x00
	.type		__unnamed_1,@object
	.size		__unnamed_1,(.L_0 - __unnamed_1)
__unnamed_1:
        /*0072*/ 	.byte	0x76, 0x6f, 0x69, 0x64, 0x20, 0x63, 0x75, 0x74, 0x6c, 0x61, 0x73, 0x73, 0x3a, 0x3a, 0x67, 0x65
        /* <DEDUP_REMOVED lines=178> */
        /*0ba2*/ 	.byte	0x69, 0x74, 0x79, 0x5d, 0x00
.L_0:


//--------------------- .nv.shared._ZN7cutlass13device_kernelINS_4gemm6kernel13GemmUniversalIN4cute5tupleIJiiiiEEENS1_10collective13CollectiveMmaINS1_34MainloopSm90TmaGmmaWarpSpecializedILi4ENS5_IJNS4_1CILi2EEESB_NSA_ILi1EEEEEENS1_35KernelTmaWarpSpecializedCooperativeEEENS5_IJNSA_ILi256EEENSA_ILi128EEENSA_ILi32EEEEEENS_10tfloat32_tENS5_IJlSC_lEEESK_SL_NS4_8TiledMMAINS4_8MMA_AtomIJNS4_4SM904GMMA30MMA_64x128x8_F32TF32TF32_SS_TNILNSP_7ScaleInE1ELSR_1EEEEEENS4_6LayoutINS5_IJSB_SC_SC_EEENS5_IJSC_NSA_ILi0EEESW_EEEEENS5_IJNS4_10UnderscoreESZ_SZ_EEEEENS4_23SM90_TMA_LOAD_MULTICASTENS4_14ComposedLayoutINS4_7SwizzleILi3ELi4ELi3EEENS4_18smem_ptr_flag_bitsILi32EEENSU_INS5_IJNSA_ILi8EEESI_EEENS5_IJSI_SC_EEEEEEEvNS4_8identityES12_S1C_vS1D_EENS_8epilogue10collective6detail29Sm90TmaWarpSpecializedAdapterINS1G_15DefaultEpilogueISK_SL_SL_NS1F_6thread17LinearCombinationISK_Li1EffLNS1K_9ScaleType4KindE0ELNS_15FloatRoundStyleE2ESK_EENS1_15EpilogueDefaultEEEEEvvEEEEvNT_6ParamsE --------------------------
	.section	.nv.shared._ZN7cutlass13device_kernelINS_4gemm6kernel13GemmUniversalIN4cute5tupleIJiiiiEEENS1_10collective13CollectiveMmaINS1_34MainloopSm90TmaGmmaWarpSpecializedILi4ENS5_IJNS4_1CILi2EEESB_NSA_ILi1EEEEEENS1_35KernelTmaWarpSpecializedCooperativeEEENS5_IJNSA_ILi256EEENSA_ILi128EEENSA_ILi32EEEEEENS_10tfloat32_tENS5_IJlSC_lEEESK_SL_NS4_8TiledMMAINS4_8MMA_AtomIJNS4_4SM904GMMA30MMA_64x128x8_F32TF32TF32_SS_TNILNSP_7ScaleInE1ELSR_1EEEEEENS4_6LayoutINS5_IJSB_SC_SC_EEENS5_IJSC_NSA_ILi0EEESW_EEEEENS5_IJNS4_10UnderscoreESZ_SZ_EEEEENS4_23SM90_TMA_LOAD_MULTICASTENS4_14ComposedLayoutINS4_7SwizzleILi3ELi4ELi3EEENS4_18smem_ptr_flag_bitsILi32EEENSU_INS5_IJNSA_ILi8EEESI_EEENS5_IJSI_SC_EEEEEEEvNS4_8identityES12_S1C_vS1D_EENS_8epilogue10collective6detail29Sm90TmaWarpSpecializedAdapterINS1G_15DefaultEpilogueISK_SL_SL_NS1F_6thread17LinearCombinationISK_Li1EffLNS1K_9ScaleType4KindE0ELNS_15FloatRoundStyleE2ESK_EENS1_15EpilogueDefaultEEEEEvvEEEEvNT_6ParamsE,"aw",@nobits
	.sectionflags	@""
	.align	16
	.zero		1024


//--------------------- .nv.shared.reserved.0     --------------------------
	.section	.nv.shared.reserved.0,"aw",@nobits
	.weak		__nv_reservedSMEM_offset_0_alias
	.size		__nv_reservedSMEM_offset_0_alias, 0, 0
	.other		__nv_reservedSMEM_offset_0_alias,@"STO_CUDA_RESERVED_SHARED STV_DEFAULT"
__nv_reservedSMEM_offset_0_alias:
	.zero		0


//--------------------- .nv.global                --------------------------
	.section	.nv.global,"aw",@nobits
.nv.global:
	.type		_ZN40_INTERNAL_01c13770_4_k_cu_6804316d_293154cute1_E,@object
	.size		_ZN40_INTERNAL_01c13770_4_k_cu_6804316d_293154cute1_E,(_ZN40_INTERNAL_01c13770_4_k_cu_6804316d_293154cuda3std3__45__cpo6cbeginE - _ZN40_INTERNAL_01c13770_4_k_cu_6804316d_293154cute1_E)
_ZN40_INTERNAL_01c13770_4_k_cu_6804316d_293154cute1_E:
	.zero		1
	.type		_ZN40_INTERNAL_01c13770_4_k_cu_6804316d_293154cuda3std3__45__cpo6cbeginE,@object
	.size		_ZN40_INTERNAL_01c13770_4_k_cu_6804316d_293154cuda3std3__45__cpo6cbeginE,(_ZN40_INTERNAL_01c13770_4_k_cu_6804316d_293154cuda3std3__48in_placeE - _ZN40_INTERNAL_01c13770_4_k_cu_6804316d_293154cuda3std3__45__cpo6cbeginE)
_ZN40_INTERNAL_01c13770_4_k_cu_6804316d_293154cuda3std3__45__cpo6cbeginE:
	.zero		1
	.type		_ZN40_INTERNAL_01c13770_4_k_cu_6804316d_293154cuda3std3__48in_placeE,@object
	.size		_ZN40_INTERNAL_01c13770_4_k_cu_6804316d_293154cuda3std3__48in_placeE,(_ZN40_INTERNAL_01c13770_4_k_cu_6804316d_293154cuda3std6ranges3__45__cpo9iter_moveE - _ZN40_INTERNAL_01c13770_4_k_cu_6804316d_293154cuda3std3__48in_placeE)
_ZN40_INTERNAL_01c13770_4_k_cu_6804316d_293154cuda3std3__48in_placeE:
	.zero		1
	.type		_ZN40_INTERNAL_01c13770_4_k_cu_6804316d_293154cuda3std6ranges3__45__cpo9iter_moveE,@object
	.size		_ZN40_INTERNAL_01c13770_4_k_cu_6804316d_293154cuda3std6ranges3__45__cpo9iter_moveE,(_ZN40_INTERNAL_01c13770_4_k_cu_6804316d_293154cuda3std3__45__cpo5beginE - _ZN40_INTERNAL_01c13770_4_k_cu_6804316d_293154cuda3std6ranges3__45__cpo9iter_moveE)
_ZN40_INTERNAL_01c13770_4_k_cu_6804316d_293154cuda3std6ranges3__45__cpo9iter_moveE:
	.zero		1
	.type		_ZN40_INTERNAL_01c13770_4_k_cu_6804316d_293154cuda3std3__45__cpo5beginE,@object
	.size		_ZN40_INTERNAL_01c13770_4_k_cu_6804316d_293154cuda3std3__45__cpo5beginE,(_ZN40_INTERNAL_01c13770_4_k_cu_6804316d_293154cuda3std3__442_GLOBAL__N__01c13770_4_k_cu_6804316d_293156ignoreE - _ZN40_INTERNAL_01c13770_4_k_cu_6804316d_293154cuda3std3__45__cpo5beginE)
_ZN40_INTERNAL_01c13770_4_k_cu_6804316d_293154cuda3std3__45__cpo5beginE:
	.zero		1
	.type		_ZN40_INTERNAL_01c13770_4_k_cu_6804316d_293154cuda3std3__442_GLOBAL__N__01c13770_4_k_cu_6804316d_293156ignoreE,@object
	.size		_ZN40_INTERNAL_01c13770_4_k_cu_6804316d_293154cuda3std3__442_GLOBAL__N__01c13770_4_k_cu_6804316d_293156ignoreE,(_ZN40_INTERNAL_01c13770_4_k_cu_6804316d_293154cute7productE - _ZN40_INTERNAL_01c13770_4_k_cu_6804316d_293154cuda3std3__442_GLOBAL__N__01c13770_4_k_cu_6804316d_293156ignoreE)
_ZN40_INTERNAL_01c13770_4_k_cu_6804316d_293154cuda3std3__442_GLOBAL__N__01c13770_4_k_cu_6804316d_293156ignoreE:
	.zero		1
	.type		_ZN40_INTERNAL_01c13770_4_k_cu_6804316d_293154cute7productE,@object
	.size		_ZN40_INTERNAL_01c13770_4_k_cu_6804316d_293154cute7productE,(_ZN40_INTERNAL_01c13770_4_k_cu_6804316d_293154cuda3std3__45__cpo3endE - _ZN40_INTERNAL_01c13770_4_k_cu_6804316d_293154cute7productE)
_ZN40_INTERNAL_01c13770_4_k_cu_6804316d_293154cute7productE:
	.zero		1
	.type		_ZN40_INTERNAL_01c13770_4_k_cu_6804316d_293154cuda3std3__45__cpo3endE,@object
	.size		_ZN40_INTERNAL_01c13770_4_k_cu_6804316d_293154cuda3std3__45__cpo3endE,(_ZN40_INTERNAL_01c13770_4_k_cu_6804316d_293154cuda3std3__419piecewise_constructE - _ZN40_INTERNAL_01c13770_4_k_cu_6804316d_293154cuda3std3__45__cpo3endE)
_ZN40_INTERNAL_01c13770_4_k_cu_6804316d_293154cuda3std3__45__cpo3endE:
	.zero		1
	.type		_ZN40_INTERNAL_01c13770_4_k_cu_6804316d_293154cuda3std3__419piecewise_constructE,@object
	.size		_ZN40_INTERNAL_01c13770_4_k_cu_6804316d_293154cuda3std3__419piecewise_constructE,(_ZN40_INTERNAL_01c13770_4_k_cu_6804316d_293154cuda3std3__45__cpo4cendE - _ZN40_INTERNAL_01c13770_4_k_cu_6804316d_293154cuda3std3__419piecewise_constructE)
_ZN40_INTERNAL_01c13770_4_k_cu_6804316d_293154cuda3std3__419piecewise_constructE:
	.zero		1
	.type		_ZN40_INTERNAL_01c13770_4_k_cu_6804316d_293154cuda3std3__45__cpo4cendE,@object
	.size		_ZN40_INTERNAL_01c13770_4_k_cu_6804316d_293154cuda3std3__45__cpo4cendE,(_ZN40_INTERNAL_01c13770_4_k_cu_6804316d_293154cuda3std6ranges3__45__cpo4swapE - _ZN40_INTERNAL_01c13770_4_k_cu_6804316d_293154cuda3std3__45__cpo4cendE)
_ZN40_INTERNAL_01c13770_4_k_cu_6804316d_293154cuda3std3__45__cpo4cendE:
	.zero		1
	.type		_ZN40_INTERNAL_01c13770_4_k_cu_6804316d_293154cuda3std6ranges3__45__cpo4swapE,@object
	.size		_ZN40_INTERNAL_01c13770_4_k_cu_6804316d_293154cuda3std6ranges3__45__cpo4swapE,(.L_8 - _ZN40_INTERNAL_01c13770_4_k_cu_6804316d_293154cuda3std6ranges3__45__cpo4swapE)
_ZN40_INTERNAL_01c13770_4_k_cu_6804316d_293154cuda3std6ranges3__45__cpo4swapE:
	.zero		1
.L_8:


//--------------------- .nv.constant0._ZN7cutlass13device_kernelINS_4gemm6kernel13GemmUniversalIN4cute5tupleIJiiiiEEENS1_10collective13CollectiveMmaINS1_34MainloopSm90TmaGmmaWarpSpecializedILi4ENS5_IJNS4_1CILi2EEESB_NSA_ILi1EEEEEENS1_35KernelTmaWarpSpecializedCooperativeEEENS5_IJNSA_ILi256EEENSA_ILi128EEENSA_ILi32EEEEEENS_10tfloat32_tENS5_IJlSC_lEEESK_SL_NS4_8TiledMMAINS4_8MMA_AtomIJNS4_4SM904GMMA30MMA_64x128x8_F32TF32TF32_SS_TNILNSP_7ScaleInE1ELSR_1EEEEEENS4_6LayoutINS5_IJSB_SC_SC_EEENS5_IJSC_NSA_ILi0EEESW_EEEEENS5_IJNS4_10UnderscoreESZ_SZ_EEEEENS4_23SM90_TMA_LOAD_MULTICASTENS4_14ComposedLayoutINS4_7SwizzleILi3ELi4ELi3EEENS4_18smem_ptr_flag_bitsILi32EEENSU_INS5_IJNSA_ILi8EEESI_EEENS5_IJSI_SC_EEEEEEEvNS4_8identityES12_S1C_vS1D_EENS_8epilogue10collective6detail29Sm90TmaWarpSpecializedAdapterINS1G_15DefaultEpilogueISK_SL_SL_NS1F_6thread17LinearCombinationISK_Li1EffLNS1K_9ScaleType4KindE0ELNS_15FloatRoundStyleE2ESK_EENS1_15EpilogueDefaultEEEEEvvEEEEvNT_6ParamsE --------------------------
	.section	.nv.constant0._ZN7cutlass13device_kernelINS_4gemm6kernel13GemmUniversalIN4cute5tupleIJiiiiEEENS1_10collective13CollectiveMmaINS1_34MainloopSm90TmaGmmaWarpSpecializedILi4ENS5_IJNS4_1CILi2EEESB_NSA_ILi1EEEEEENS1_35KernelTmaWarpSpecializedCooperativeEEENS5_IJNSA_ILi256EEENSA_ILi128EEENSA_ILi32EEEEEENS_10tfloat32_tENS5_IJlSC_lEEESK_SL_NS4_8TiledMMAINS4_8MMA_AtomIJNS4_4SM904GMMA30MMA_64x128x8_F32TF32TF32_SS_TNILNSP_7ScaleInE1ELSR_1EEEEEENS4_6LayoutINS5_IJSB_SC_SC_EEENS5_IJSC_NSA_ILi0EEESW_EEEEENS5_IJNS4_10UnderscoreESZ_SZ_EEEEENS4_23SM90_TMA_LOAD_MULTICASTENS4_14ComposedLayoutINS4_7SwizzleILi3ELi4ELi3EEENS4_18smem_ptr_flag_bitsILi32EEENSU_INS5_IJNSA_ILi8EEESI_EEENS5_IJSI_SC_EEEEEEEvNS4_8identityES12_S1C_vS1D_EENS_8epilogue10collective6detail29Sm90TmaWarpSpecializedAdapterINS1G_15DefaultEpilogueISK_SL_SL_NS1F_6thread17LinearCombinationISK_Li1EffLNS1K_9ScaleType4KindE0ELNS_15FloatRoundStyleE2ESK_EENS1_15EpilogueDefaultEEEEEvvEEEEvNT_6ParamsE,"a",@progbits
	.sectionflags	@""
	.align	4
.nv.constant0._ZN7cutlass13device_kernelINS_4gemm6kernel13GemmUniversalIN4cute5tupleIJiiiiEEENS1_10collective13CollectiveMmaINS1_34MainloopSm90TmaGmmaWarpSpecializedILi4ENS5_IJNS4_1CILi2EEESB_NSA_ILi1EEEEEENS1_35KernelTmaWarpSpecializedCooperativeEEENS5_IJNSA_ILi256EEENSA_ILi128EEENSA_ILi32EEEEEENS_10tfloat32_tENS5_IJlSC_lEEESK_SL_NS4_8TiledMMAINS4_8MMA_AtomIJNS4_4SM904GMMA30MMA_64x128x8_F32TF32TF32_SS_TNILNSP_7ScaleInE1ELSR_1EEEEEENS4_6LayoutINS5_IJSB_SC_SC_EEENS5_IJSC_NSA_ILi0EEESW_EEEEENS5_IJNS4_10UnderscoreESZ_SZ_EEEEENS4_23SM90_TMA_LOAD_MULTICASTENS4_14ComposedLayoutINS4_7SwizzleILi3ELi4ELi3EEENS4_18smem_ptr_flag_bitsILi32EEENSU_INS5_IJNSA_ILi8EEESI_EEENS5_IJSI_SC_EEEEEEEvNS4_8identityES12_S1C_vS1D_EENS_8epilogue10collective6detail29Sm90TmaWarpSpecializedAdapterINS1G_15DefaultEpilogueISK_SL_SL_NS1F_6thread17LinearCombinationISK_Li1EffLNS1K_9ScaleType4KindE0ELNS_15FloatRoundStyleE2ESK_EENS1_15EpilogueDefaultEEEEEvvEEEEvNT_6ParamsE:
	.zero		1664


//--------------------- SYMBOLS --------------------------

	.type		.nv.reservedSmem.offset0,@object
	.size		.nv.reservedSmem.offset0,0x4
	.type		__assertfail,@function
